// auto-generated by cutlass_sweep.gemm — config: {"arch": "sm_100", "cluster_m": 1, "cluster_n": 1, "dtype": "e4m3", "dtype_b": "e4m3", "layout": "nt", "stages": 0, "tile_k": 256, "tile_m": 128, "tile_n": 176}
#include "cutlass/cutlass.h"
#include "cutlass/gemm/collective/collective_builder.hpp"
#include "cutlass/gemm/device/gemm_universal_adapter.h"
#include "cutlass/gemm/kernel/gemm_universal.hpp"
#include "cutlass/epilogue/collective/collective_builder.hpp"

using ElemA = cutlass::float_e4m3_t;
using ElemB = cutlass::float_e4m3_t;
using ElemCD = cutlass::float_e4m3_t;
using Acc  = float;
using TileShape    = cute::Shape<cute::_128, cute::_176, cute::_256>;
using ClusterShape = cute::Shape<cute::_1, cute::_1, cute::_1>;

using CollectiveEpilogue = typename cutlass::epilogue::collective::CollectiveBuilder<
    cutlass::arch::Sm100, cutlass::arch::OpClassTensorOp,
    TileShape, ClusterShape,
    cutlass::epilogue::collective::EpilogueTileAuto,
    Acc, Acc,
    ElemCD, cutlass::layout::RowMajor, 128 / cutlass::sizeof_bits<ElemCD>::value,
    ElemCD, cutlass::layout::RowMajor, 128 / cutlass::sizeof_bits<ElemCD>::value,
    cutlass::epilogue::collective::EpilogueScheduleAuto
  >::CollectiveOp;

using CollectiveMainloop = typename cutlass::gemm::collective::CollectiveBuilder<
    cutlass::arch::Sm100, cutlass::arch::OpClassTensorOp,
    ElemA, cutlass::layout::RowMajor, 128 / cutlass::sizeof_bits<ElemA>::value,
    ElemB, cutlass::layout::ColumnMajor, 128 / cutlass::sizeof_bits<ElemB>::value,
    Acc,
    TileShape, ClusterShape,
    cutlass::gemm::collective::StageCountAutoCarveout<static_cast<int>(sizeof(typename CollectiveEpilogue::SharedStorage))>,
    cutlass::gemm::collective::KernelScheduleAuto
  >::CollectiveOp;

using GemmKernel = cutlass::gemm::kernel::GemmUniversal<
    cute::Shape<int,int,int,int>,
    CollectiveMainloop,
    CollectiveEpilogue
>;
using Gemm = cutlass::gemm::device::GemmUniversalAdapter<GemmKernel>;

// Force the device kernel symbol into the cubin without needing a host main.
auto* _anchor = &cutlass::device_kernel<GemmKernel>;


// ===== COMPILED SASS (sm_100a) =====

	.target	sm_100a

	.elftype	@"ET_EXEC"


//--------------------- .note.nv.tkinfo           --------------------------
	.section	.note.nv.tkinfo,"",@"SHT_NOTE"
	.sectionflags	@"SHF_NOTE_NV_TKINFO"
	.tkinfo
        /*0018*/ 	.word	0x00000002
        /*0030*/ 	.string	""
        /*0030*/ 	.string	"ptxas"
        /*0030*/ 	.string	"Cuda compilation tools, release 13.0, V13.0.88"
        /*0030*/ 	.string	"Build cuda_13.0.r13.0/compiler.36424714_0"
        /*0030*/ 	.string	"-arch sm_100a -m 64 "



//--------------------- .note.nv.cuinfo           --------------------------
	.section	.note.nv.cuinfo,"",@"SHT_NOTE"
	.sectionflags	@"SHF_NOTE_NV_CUINFO"
        /*0018*/ 	.short	0x0002
        /*001a*/ 	.short	0x0064
        /*001c*/ 	.short	0x0082
	.zero		2


//--------------------- .nv.info                  --------------------------
	.section	.nv.info,"",@"SHT_CUDA_INFO"
	.align	4


	//----- nvinfo : EIATTR_REGCOUNT
	.align		4
        /*0000*/ 	.byte	0x04, 0x2f
        /*0002*/ 	.short	(.L_16 - .L_15)
	.align		4
.L_15:
        /*0004*/ 	.word	index@(_ZN7cutlass13device_kernelINS_4gemm6kernel13GemmUniversalIN4cute5tupleIJiiiiEEENS1_10collective13CollectiveMmaINS1_35MainloopSm100TmaUmmaWarpSpecializedILi2ELi2ELi2ENS5_IJNS4_1CILi1EEESB_SB_EEEEENS5_IJNSA_ILi128EEENSA_ILi176EEENSA_ILi256EEEEEENS_12float_e4m3_tENS5_IJlSB_lEEESI_SJ_NS4_8TiledMMAINS4_8MMA_AtomIJNS4_10MMA_TraitsINS4_19SM100_MMA_F8F6F4_SSEJSI_SI_fSE_SF_NS4_17integral_constantINS4_4UMMA5MajorELSQ_0EEESR_NSO_INSP_7ScaleInELSS_0EEEST_EEEEEENS4_6LayoutISC_NS5_IJNSA_ILi0EEESX_SX_EEEEENS5_IJNS4_10UnderscoreES10_S10_EEEEENS4_13SM90_TMA_LOADENS4_14ComposedLayoutINS4_7SwizzleILi3ELi4ELi3EEENS4_18smem_ptr_flag_bitsILi8EEENSW_INS5_IJNSA_ILi8EEESE_EEENS5_IJSE_SB_EEEEEEEvNS4_8identityES13_S1D_vS1E_EENS_8epilogue10collective18CollectiveEpilogueINS1G_23Sm100TmaWarpSpecializedILi1ELi1ELi176ELb0ELb0EEEJSH_NS5_IJNSW_ISE_SB_EENSW_ISF_SB_EEEEESI_SJ_SI_SJ_NS1G_6fusion15FusionCallbacksIS1K_NS1O_17LinearCombinationISI_fSI_fLNS_15FloatRoundStyleE2EEESH_S1N_JEEENS4_5SM1004TMEM4LOAD26SM100_TMEM_LOAD_32dp32b16xES13_NS14_INS15_ILi0ELi4ELi3EEES18_NSW_INS5_IJS19_NSA_ILi16EEEEEENS5_IJS1Z_SB_EEEEEEENS4_39AutoVectorizingCopyWithAssumedAlignmentILi128EEENS4_14SM90_TMA_STOREES23_S25_S25_EEEvvEEEEvNT_6ParamsE)
        /*0008*/ 	.word	0x000000ff


	//----- nvinfo : EIATTR_FRAME_SIZE
	.align		4
.L_16:
        /*000c*/ 	.byte	0x04, 0x11
        /*000e*/ 	.short	(.L_18 - .L_17)
	.align		4
.L_17:
        /*0010*/ 	.word	index@($__internal_2_$__cuda_sm10x_tcgen05_guardrail_trap_unallocated_columns_being_dealloced)
        /*0014*/ 	.word	0x000000d8


	//----- nvinfo : EIATTR_FRAME_SIZE
	.align		4
.L_18:
        /*0018*/ 	.byte	0x04, 0x11
        /*001a*/ 	.short	(.L_20 - .L_19)
	.align		4
.L_19:
        /*001c*/ 	.word	index@($__internal_1_$__cuda_sm10x_tcgen05_guardrail_trap_phase_invalid_during_alloc)
        /*0020*/ 	.word	0x000000d8


	//----- nvinfo : EIATTR_FRAME_SIZE
	.align		4
.L_20:
        /*0024*/ 	.byte	0x04, 0x11
        /*0026*/ 	.short	(.L_22 - .L_21)
	.align		4
.L_21:
        /*0028*/ 	.word	index@($__internal_0_$__cuda_sm10x_tcgen05_guardrail_trap_col_being_dealloced_not_returned_by_alloc)
        /*002c*/ 	.word	0x000000d8


	//----- nvinfo : EIATTR_FRAME_SIZE
	.align		4
.L_22:
        /*0030*/ 	.byte	0x04, 0x11
        /*0032*/ 	.short	(.L_24 - .L_23)
	.align		4
.L_23:
        /*0034*/ 	.word	index@(_ZN7cutlass13device_kernelINS_4gemm6kernel13GemmUniversalIN4cute5tupleIJiiiiEEENS1_10collective13CollectiveMmaINS1_35MainloopSm100TmaUmmaWarpSpecializedILi2ELi2ELi2ENS5_IJNS4_1CILi1EEESB_SB_EEEEENS5_IJNSA_ILi128EEENSA_ILi176EEENSA_ILi256EEEEEENS_12float_e4m3_tENS5_IJlSB_lEEESI_SJ_NS4_8TiledMMAINS4_8MMA_AtomIJNS4_10MMA_TraitsINS4_19SM100_MMA_F8F6F4_SSEJSI_SI_fSE_SF_NS4_17integral_constantINS4_4UMMA5MajorELSQ_0EEESR_NSO_INSP_7ScaleInELSS_0EEEST_EEEEEENS4_6LayoutISC_NS5_IJNSA_ILi0EEESX_SX_EEEEENS5_IJNS4_10UnderscoreES10_S10_EEEEENS4_13SM90_TMA_LOADENS4_14ComposedLayoutINS4_7SwizzleILi3ELi4ELi3EEENS4_18smem_ptr_flag_bitsILi8EEENSW_INS5_IJNSA_ILi8EEESE_EEENS5_IJSE_SB_EEEEEEEvNS4_8identityES13_S1D_vS1E_EENS_8epilogue10collective18CollectiveEpilogueINS1G_23Sm100TmaWarpSpecializedILi1ELi1ELi176ELb0ELb0EEEJSH_NS5_IJNSW_ISE_SB_EENSW_ISF_SB_EEEEESI_SJ_SI_SJ_NS1G_6fusion15FusionCallbacksIS1K_NS1O_17LinearCombinationISI_fSI_fLNS_15FloatRoundStyleE2EEESH_S1N_JEEENS4_5SM1004TMEM4LOAD26SM100_TMEM_LOAD_32dp32b16xES13_NS14_INS15_ILi0ELi4ELi3EEES18_NSW_INS5_IJS19_NSA_ILi16EEEEEENS5_IJS1Z_SB_EEEEEEENS4_39AutoVectorizingCopyWithAssumedAlignmentILi128EEENS4_14SM90_TMA_STOREES23_S25_S25_EEEvvEEEEvNT_6ParamsE)
        /*0038*/ 	.word	0x000000d8


	//----- nvinfo : EIATTR_MIN_STACK_SIZE
	.align		4
.L_24:
        /*003c*/ 	.byte	0x04, 0x12
        /*003e*/ 	.short	(.L_26 - .L_25)
	.align		4
.L_25:
        /*0040*/ 	.word	index@(_ZN7cutlass13device_kernelINS_4gemm6kernel13GemmUniversalIN4cute5tupleIJiiiiEEENS1_10collective13CollectiveMmaINS1_35MainloopSm100TmaUmmaWarpSpecializedILi2ELi2ELi2ENS5_IJNS4_1CILi1EEESB_SB_EEEEENS5_IJNSA_ILi128EEENSA_ILi176EEENSA_ILi256EEEEEENS_12float_e4m3_tENS5_IJlSB_lEEESI_SJ_NS4_8TiledMMAINS4_8MMA_AtomIJNS4_10MMA_TraitsINS4_19SM100_MMA_F8F6F4_SSEJSI_SI_fSE_SF_NS4_17integral_constantINS4_4UMMA5MajorELSQ_0EEESR_NSO_INSP_7ScaleInELSS_0EEEST_EEEEEENS4_6LayoutISC_NS5_IJNSA_ILi0EEESX_SX_EEEEENS5_IJNS4_10UnderscoreES10_S10_EEEEENS4_13SM90_TMA_LOADENS4_14ComposedLayoutINS4_7SwizzleILi3ELi4ELi3EEENS4_18smem_ptr_flag_bitsILi8EEENSW_INS5_IJNSA_ILi8EEESE_EEENS5_IJSE_SB_EEEEEEEvNS4_8identityES13_S1D_vS1E_EENS_8epilogue10collective18CollectiveEpilogueINS1G_23Sm100TmaWarpSpecializedILi1ELi1ELi176ELb0ELb0EEEJSH_NS5_IJNSW_ISE_SB_EENSW_ISF_SB_EEEEESI_SJ_SI_SJ_NS1G_6fusion15FusionCallbacksIS1K_NS1O_17LinearCombinationISI_fSI_fLNS_15FloatRoundStyleE2EEESH_S1N_JEEENS4_5SM1004TMEM4LOAD26SM100_TMEM_LOAD_32dp32b16xES13_NS14_INS15_ILi0ELi4ELi3EEES18_NSW_INS5_IJS19_NSA_ILi16EEEEEENS5_IJS1Z_SB_EEEEEEENS4_39AutoVectorizingCopyWithAssumedAlignmentILi128EEENS4_14SM90_TMA_STOREES23_S25_S25_EEEvvEEEEvNT_6ParamsE)
        /*0044*/ 	.word	0x000000d8
.L_26:


//--------------------- .nv.compat                --------------------------
	.section	.nv.compat,"",@"SHT_CUDA_COMPAT_INFO"
	.align	4
        /*0000*/ 	.byte	0x02, 0x09, 0x01, 0x00, 0x02, 0x02, 0x02, 0x00, 0x02, 0x05, 0x05, 0x00, 0x03, 0x07, 0x01, 0x01
        /*0010*/ 	.byte	0x02, 0x03, 0x01, 0x00, 0x02, 0x06, 0x01, 0x00, 0x04, 0x0b, 0x08, 0x00, 0x09, 0x00, 0x00, 0x00
        /*0020*/ 	.byte	0x00, 0x00, 0x00, 0x00


//--------------------- .nv.info._ZN7cutlass13device_kernelINS_4gemm6kernel13GemmUniversalIN4cute5tupleIJiiiiEEENS1_10collective13CollectiveMmaINS1_35MainloopSm100TmaUmmaWarpSpecializedILi2ELi2ELi2ENS5_IJNS4_1CILi1EEESB_SB_EEEEENS5_IJNSA_ILi128EEENSA_ILi176EEENSA_ILi256EEEEEENS_12float_e4m3_tENS5_IJlSB_lEEESI_SJ_NS4_8TiledMMAINS4_8MMA_AtomIJNS4_10MMA_TraitsINS4_19SM100_MMA_F8F6F4_SSEJSI_SI_fSE_SF_NS4_17integral_constantINS4_4UMMA5MajorELSQ_0EEESR_NSO_INSP_7ScaleInELSS_0EEEST_EEEEEENS4_6LayoutISC_NS5_IJNSA_ILi0EEESX_SX_EEEEENS5_IJNS4_10UnderscoreES10_S10_EEEEENS4_13SM90_TMA_LOADENS4_14ComposedLayoutINS4_7SwizzleILi3ELi4ELi3EEENS4_18smem_ptr_flag_bitsILi8EEENSW_INS5_IJNSA_ILi8EEESE_EEENS5_IJSE_SB_EEEEEEEvNS4_8identityES13_S1D_vS1E_EENS_8epilogue10collective18CollectiveEpilogueINS1G_23Sm100TmaWarpSpecializedILi1ELi1ELi176ELb0ELb0EEEJSH_NS5_IJNSW_ISE_SB_EENSW_ISF_SB_EEEEESI_SJ_SI_SJ_NS1G_6fusion15FusionCallbacksIS1K_NS1O_17LinearCombinationISI_fSI_fLNS_15FloatRoundStyleE2EEESH_S1N_JEEENS4_5SM1004TMEM4LOAD26SM100_TMEM_LOAD_32dp32b16xES13_NS14_INS15_ILi0ELi4ELi3EEES18_NSW_INS5_IJS19_NSA_ILi16EEEEEENS5_IJS1Z_SB_EEEEEEENS4_39AutoVectorizingCopyWithAssumedAlignmentILi128EEENS4_14SM90_TMA_STOREES23_S25_S25_EEEvvEEEEvNT_6ParamsE --------------------------
	.section	.nv.info._ZN7cutlass13device_kernelINS_4gemm6kernel13GemmUniversalIN4cute5tupleIJiiiiEEENS1_10collective13CollectiveMmaINS1_35MainloopSm100TmaUmmaWarpSpecializedILi2ELi2ELi2ENS5_IJNS4_1CILi1EEESB_SB_EEEEENS5_IJNSA_ILi128EEENSA_ILi176EEENSA_ILi256EEEEEENS_12float_e4m3_tENS5_IJlSB_lEEESI_SJ_NS4_8TiledMMAINS4_8MMA_AtomIJNS4_10MMA_TraitsINS4_19SM100_MMA_F8F6F4_SSEJSI_SI_fSE_SF_NS4_17integral_constantINS4_4UMMA5MajorELSQ_0EEESR_NSO_INSP_7ScaleInELSS_0EEEST_EEEEEENS4_6LayoutISC_NS5_IJNSA_ILi0EEESX_SX_EEEEENS5_IJNS4_10UnderscoreES10_S10_EEEEENS4_13SM90_TMA_LOADENS4_14ComposedLayoutINS4_7SwizzleILi3ELi4ELi3EEENS4_18smem_ptr_flag_bitsILi8EEENSW_INS5_IJNSA_ILi8EEESE_EEENS5_IJSE_SB_EEEEEEEvNS4_8identityES13_S1D_vS1E_EENS_8epilogue10collective18CollectiveEpilogueINS1G_23Sm100TmaWarpSpecializedILi1ELi1ELi176ELb0ELb0EEEJSH_NS5_IJNSW_ISE_SB_EENSW_ISF_SB_EEEEESI_SJ_SI_SJ_NS1G_6fusion15FusionCallbacksIS1K_NS1O_17LinearCombinationISI_fSI_fLNS_15FloatRoundStyleE2EEESH_S1N_JEEENS4_5SM1004TMEM4LOAD26SM100_TMEM_LOAD_32dp32b16xES13_NS14_INS15_ILi0ELi4ELi3EEES18_NSW_INS5_IJS19_NSA_ILi16EEEEEENS5_IJS1Z_SB_EEEEEEENS4_39AutoVectorizingCopyWithAssumedAlignmentILi128EEENS4_14SM90_TMA_STOREES23_S25_S25_EEEvvEEEEvNT_6ParamsE,"",@"SHT_CUDA_INFO"
	.sectionflags	@""
	.align	4


	//----- nvinfo : EIATTR_CUDA_API_VERSION
	.align		4
        /*0000*/ 	.byte	0x04, 0x37
        /*0002*/ 	.short	(.L_28 - .L_27)
.L_27:
        /*0004*/ 	.word	0x00000082


	//----- nvinfo : EIATTR_KPARAM_INFO
	.align		4
.L_28:
        /*0008*/ 	.byte	0x04, 0x17
        /*000a*/ 	.short	(.L_30 - .L_29)
.L_29:
        /*000c*/ 	.word	0x00000000
        /*0010*/ 	.short	0x0000
        /*0012*/ 	.short	0x0000
        /*0014*/ 	.byte	0x00, 0xf0, 0x01, 0x20


	//----- nvinfo : EIATTR_AT_ENTRY_FRAGMENTS
	.align		4
.L_30:
        /*0018*/ 	.byte	0x04, 0x4f
        /*001a*/ 	.short	(.L_32 - .L_31)


	//   ....[0]....
.L_31:
        /*001c*/ 	.word	0x00000006


	//----- nvinfo : EIATTR_RESERVED_SMEM_USED
	.align		4
.L_32:
        /*0020*/ 	.byte	0x01, 0x41
	.zero		2


	//----- nvinfo : EIATTR_SPARSE_MMA_MASK
	.align		4
        /*0024*/ 	.byte	0x03, 0x50
        /*0026*/ 	.short	0x0000


	//----- nvinfo : EIATTR_TCGEN05_1CTA_USED
	.align		4
        /*0028*/ 	.byte	0x01, 0x51
	.zero		2


	//----- nvinfo : EIATTR_MAXREG_COUNT
	.align		4
        /*002c*/ 	.byte	0x03, 0x1b
        /*002e*/ 	.short	0x00ff


	//----- nvinfo : EIATTR_NUM_BARRIERS
	.align		4
        /*0030*/ 	.byte	0x02, 0x4c
        /*0032*/ 	.byte	0x07
	.zero		1


	//----- nvinfo : EIATTR_EXTERNS
	.align		4
        /*0034*/ 	.byte	0x04, 0x0f
        /*0036*/ 	.short	(.L_34 - .L_33)


	//   ....[0]....
	.align		4
.L_33:
        /*0038*/ 	.word	index@(__assertfail)


	//----- nvinfo : EIATTR_ANNOTATIONS
	.align		4
.L_34:
        /*003c*/ 	.byte	0x04, 0x55
        /*003e*/ 	.short	(.L_36 - .L_35)


	//   ....[0]....
.L_35:
        /*0040*/ 	.word	0x00000001
        /*0044*/ 	.byte	0xc0, 0x00, 0x00, 0x00, 0x01, 0x00, 0x00, 0x00, 0x60, 0x01, 0x00, 0x00, 0x01, 0x00, 0x00, 0x00
        /* <DEDUP_REMOVED lines=63> */
        /*0444*/ 	.byte	0x70, 0xaa, 0x00, 0x00


	//----- nvinfo : EIATTR_MERCURY_ISA_VERSION
	.align		4
.L_36:
        /*0448*/ 	.byte	0x03, 0x5f
        /*044a*/ 	.short	0x0101


	//----- nvinfo : EIATTR_INT_WARP_WIDE_INSTR_OFFSETS
	.align		4
        /*044c*/ 	.byte	0x04, 0x31
        /*044e*/ 	.short	(.L_38 - .L_37)


	//   ....[0]....
.L_37:
        /*0450*/ 	.word	0x00003950


	//   ....[1]....
        /*0454*/ 	.word	0x00003970


	//   ....[2]....
        /*0458*/ 	.word	0x000039a0


	//   ....[3]....
        /*045c*/ 	.word	0x00004560


	//   ....[4]....
        /*0460*/ 	.word	0x000045f0


	//   ....[5]....
        /*0464*/ 	.word	0x00004650


	//   ....[6]....
        /*0468*/ 	.word	0x000046b0


	//   ....[7]....
        /*046c*/ 	.word	0x00004710


	//   ....[8]....
        /*0470*/ 	.word	0x00004770


	//   ....[9]....
        /*0474*/ 	.word	0x000047f0


	//   ....[10]....
        /*0478*/ 	.word	0x00004830


	//   ....[11]....
        /*047c*/ 	.word	0x00004850


	//   ....[12]....
        /*0480*/ 	.word	0x00004870


	//   ....[13]....
        /*0484*/ 	.word	0x00004900


	//   ....[14]....
        /*0488*/ 	.word	0x00004930


	//----- nvinfo : EIATTR_COOP_GROUP_MASK_REGIDS
	.align		4
.L_38:
        /*048c*/ 	.byte	0x04, 0x29
        /*048e*/ 	.short	(.L_40 - .L_39)


	//   ....[0]....
.L_39:
        /*0490*/ 	.word	0xffffffff


	//   ....[1]....
        /*0494*/ 	.word	0xffffffff


	//   ....[2]....
        /*0498*/ 	.word	0xffffffff


	//   ....[3]....
        /*049c*/ 	.word	0xffffffff


	//   ....[4]....
        /*04a0*/ 	.word	0xffffffff


	//   ....[5]....
        /*04a4*/ 	.word	0xffffffff


	//   ....[6]....
        /*04a8*/ 	.word	0xffffffff


	//   ....[7]....
        /*04ac*/ 	.word	0xffffffff


	//   ....[8]....
        /*04b0*/ 	.word	0xffffffff


	//   ....[9]....
        /*04b4*/ 	.word	0xffffffff


	//   ....[10]....
        /*04b8*/ 	.word	0xffffffff


	//   ....[11]....
        /*04bc*/ 	.word	0xffffffff


	//   ....[12]....
        /*04c0*/ 	.word	0xffffffff


	//----- nvinfo : EIATTR_COOP_GROUP_INSTR_OFFSETS
	.align		4
.L_40:
        /*04c4*/ 	.byte	0x04, 0x28
        /*04c6*/ 	.short	(.L_42 - .L_41)


	//   ....[0]....
.L_41:
        /*04c8*/ 	.word	0x00000090


	//   ....[1]....
        /*04cc*/ 	.word	0x00000530


	//   ....[2]....
        /*04d0*/ 	.word	0x00000660


	//   ....[3]....
        /*04d4*/ 	.word	0x000007a0


	//   ....[4]....
        /*04d8*/ 	.word	0x000008a0


	//   ....[5]....
        /*04dc*/ 	.word	0x00000a10


	//   ....[6]....
        /*04e0*/ 	.word	0x00000b70


	//   ....[7]....
        /*04e4*/ 	.word	0x00001e00


	//   ....[8]....
        /*04e8*/ 	.word	0x00002b20


	//   ....[9]....
        /*04ec*/ 	.word	0x00002d30


	//   ....[10]....
        /*04f0*/ 	.word	0x00002d60


	//   ....[11]....
        /*04f4*/ 	.word	0x00003830


	//   ....[12]....
        /*04f8*/ 	.word	0x00003a60


	//----- nvinfo : EIATTR_VRC_CTA_INIT_COUNT
	.align		4
.L_42:
        /*04fc*/ 	.byte	0x02, 0x4a
        /*04fe*/ 	.byte	0x80
	.zero		1


	//----- nvinfo : EIATTR_SYSCALL_OFFSETS
	.align		4
        /*0500*/ 	.byte	0x04, 0x46
        /*0502*/ 	.short	(.L_44 - .L_43)


	//   ....[0]....
.L_43:
        /*0504*/ 	.word	0x00005f90


	//   ....[1]....
        /*0508*/ 	.word	0x00006100


	//   ....[2]....
        /*050c*/ 	.word	0x00006270


	//   ....[3]....
        /*0510*/ 	.word	0x000063e0


	//   ....[4]....
        /*0514*/ 	.word	0x00006550


	//   ....[5]....
        /*0518*/ 	.word	0x000066c0


	//   ....[6]....
        /*051c*/ 	.word	0x00006830


	//   ....[7]....
        /*0520*/ 	.word	0x000069a0


	//   ....[8]....
        /*0524*/ 	.word	0x00006b10


	//   ....[9]....
        /*0528*/ 	.word	0x00006c80


	//   ....[10]....
        /*052c*/ 	.word	0x00006e00


	//----- nvinfo : EIATTR_MBARRIER_INSTR_OFFSETS
	.align		4
.L_44:
        /*0530*/ 	.byte	0x04, 0x39
        /*0532*/ 	.short	(.L_46 - .L_45)


	//   ....[0]....
.L_45:
        /*0534*/ 	.word	0x00000610
        /*0538*/ 	.word	0x000000ff
        /*053c*/ 	.word	0x00000000
        /*0540*/ 	.short	0x0100
        /*0542*/ 	.byte	0x05
	.zero		1


	//   ....[1]....
        /*0544*/ 	.word	0x00000620
        /*0548*/ 	.word	0x000000ff
        /*054c*/ 	.word	0x00000010
        /*0550*/ 	.short	0x0100
        /*0552*/ 	.byte	0x05
	.zero		1


	//   ....[2]....
        /*0554*/ 	.word	0x00000630
        /*0558*/ 	.word	0x000000ff
        /*055c*/ 	.word	0x00000008
        /*0560*/ 	.short	0x0100
        /*0562*/ 	.byte	0x05
	.zero		1


	//   ....[3]....
        /*0564*/ 	.word	0x00000640
        /*0568*/ 	.word	0x000000ff
        /*056c*/ 	.word	0x00000018
        /*0570*/ 	.short	0x0100
        /*0572*/ 	.byte	0x05
	.zero		1


	//   ....[4]....
        /*0574*/ 	.word	0x00000770
        /*0578*/ 	.word	0x000000ff
        /*057c*/ 	.word	0x00000020
        /*0580*/ 	.short	0x0100
        /*0582*/ 	.byte	0x06
	.zero		1


	//   ....[5]....
        /*0584*/ 	.word	0x00000780
        /*0588*/ 	.word	0x000000ff
        /*058c*/ 	.word	0x00000028
        /*0590*/ 	.short	0x0100
        /*0592*/ 	.byte	0x06
	.zero		1


	//   ....[6]....
        /*0594*/ 	.word	0x00000870
        /*0598*/ 	.word	0x000000ff
        /*059c*/ 	.word	0x00000030
        /*05a0*/ 	.short	0x0100
        /*05a2*/ 	.byte	0x05
	.zero		1


	//   ....[7]....
        /*05a4*/ 	.word	0x00000880
        /*05a8*/ 	.word	0x000000ff
        /*05ac*/ 	.word	0x00000038
        /*05b0*/ 	.short	0x0100
        /*05b2*/ 	.byte	0x05
	.zero		1


	//   ....[8]....
        /*05b4*/ 	.word	0x000009c0
        /*05b8*/ 	.word	0x000000ff
        /*05bc*/ 	.word	0x00000040
        /*05c0*/ 	.short	0x0100
        /*05c2*/ 	.byte	0x05
	.zero		1


	//   ....[9]....
        /*05c4*/ 	.word	0x000009d0
        /*05c8*/ 	.word	0x000000ff
        /*05cc*/ 	.word	0x00000050
        /*05d0*/ 	.short	0x0100
        /*05d2*/ 	.byte	0x05
	.zero		1


	//   ....[10]....
        /*05d4*/ 	.word	0x000009e0
        /*05d8*/ 	.word	0x000000ff
        /*05dc*/ 	.word	0x00000048
        /*05e0*/ 	.short	0x0100
        /*05e2*/ 	.byte	0x05
	.zero		1


	//   ....[11]....
        /*05e4*/ 	.word	0x000009f0
        /*05e8*/ 	.word	0x000000ff
        /*05ec*/ 	.word	0x00000058
        /*05f0*/ 	.short	0x0100
        /*05f2*/ 	.byte	0x05
	.zero		1


	//   ....[12]....
        /*05f4*/ 	.word	0x00000b20
        /*05f8*/ 	.word	0x000000ff
        /*05fc*/ 	.word	0x00000060
        /*0600*/ 	.short	0x0100
        /*0602*/ 	.byte	0x06
	.zero		1


	//   ....[13]....
        /*0604*/ 	.word	0x00000b30
        /*0608*/ 	.word	0x000000ff
        /*060c*/ 	.word	0x00000070
        /*0610*/ 	.short	0x0100
        /*0612*/ 	.byte	0x06
	.zero		1


	//   ....[14]....
        /*0614*/ 	.word	0x00000b40
        /*0618*/ 	.word	0x000000ff
        /*061c*/ 	.word	0x00000068
        /*0620*/ 	.short	0x0100
        /*0622*/ 	.byte	0x06
	.zero		1


	//   ....[15]....
        /*0624*/ 	.word	0x00000b50
        /*0628*/ 	.word	0x000000ff
        /*062c*/ 	.word	0x00000078
        /*0630*/ 	.short	0x0100
        /*0632*/ 	.byte	0x06
	.zero		1


	//   ....[16]....
        /*0634*/ 	.word	0x00000c60
        /*0638*/ 	.word	0x000000ff
        /*063c*/ 	.word	0x00000080
        /*0640*/ 	.short	0x0100
        /*0642*/ 	.byte	0x05
	.zero		1


	//   ....[17]....
        /*0644*/ 	.word	0x00000c70
        /*0648*/ 	.word	0x000000ff
        /*064c*/ 	.word	0x00000090
        /*0650*/ 	.short	0x0100
        /*0652*/ 	.byte	0x05
	.zero		1


	//   ....[18]....
        /*0654*/ 	.word	0x00000c80
        /*0658*/ 	.word	0x000000ff
        /*065c*/ 	.word	0x00000088
        /*0660*/ 	.short	0x0100
        /*0662*/ 	.byte	0x05
	.zero		1


	//   ....[19]....
        /*0664*/ 	.word	0x00000c90
        /*0668*/ 	.word	0x000000ff
        /*066c*/ 	.word	0x00000098
        /*0670*/ 	.short	0x0100
        /*0672*/ 	.byte	0x05
	.zero		1


	//   ....[20]....
        /*0674*/ 	.word	0x000015c0
        /*0678*/ 	.word	0x00000003
        /*067c*/ 	.word	0x00000090
        /*0680*/ 	.short	0x010a
        /*0682*/ 	.byte	0xff
	.zero		1


	//   ....[21]....
        /*0684*/ 	.word	0x000015f0
        /*0688*/ 	.word	0x00000003
        /*068c*/ 	.word	0x00000080
        /*0690*/ 	.short	0x0101
        /*0692*/ 	.byte	0xff
	.zero		1


	//   ....[22]....
        /*0694*/ 	.word	0x000016c0
        /*0698*/ 	.word	0x000000ff
        /*069c*/ 	.word	0x00000010
        /*06a0*/ 	.short	0x010a
        /*06a2*/ 	.byte	0x06
	.zero		1


	//   ....[23]....
        /*06a4*/ 	.word	0x00001740
        /*06a8*/ 	.word	0x000000ff
        /*06ac*/ 	.word	0x00000010
        /*06b0*/ 	.short	0x010a
        /*06b2*/ 	.byte	0x21
	.zero		1


	//   ....[24]....
        /*06b4*/ 	.word	0x00001890
        /*06b8*/ 	.word	0x000000ff
        /*06bc*/ 	.word	0x00000010
        /*06c0*/ 	.short	0x010a
        /*06c2*/ 	.byte	0x08
	.zero		1


	//   ....[25]....
        /*06c4*/ 	.word	0x00001a60
        /*06c8*/ 	.word	0x000000ff
        /*06cc*/ 	.word	0x00000038
        /*06d0*/ 	.short	0x0101
        /*06d2*/ 	.byte	0x04
	.zero		1


	//   ....[26]....
        /*06d4*/ 	.word	0x00001a80
        /*06d8*/ 	.word	0x000000ff
        /*06dc*/ 	.word	0x00000010
        /*06e0*/ 	.short	0x010a
        /*06e2*/ 	.byte	0x06
	.zero		1


	//   ....[27]....
        /*06e4*/ 	.word	0x00001b00
        /*06e8*/ 	.word	0x000000ff
        /*06ec*/ 	.word	0x00000010
        /*06f0*/ 	.short	0x010a
        /*06f2*/ 	.byte	0x21
	.zero		1


	//   ....[28]....
        /*06f4*/ 	.word	0x00001c60
        /*06f8*/ 	.word	0x000000ff
        /*06fc*/ 	.word	0x00000010
        /*0700*/ 	.short	0x010a
        /*0702*/ 	.byte	0x08
	.zero		1


	//   ....[29]....
        /*0704*/ 	.word	0x00001e30
        /*0708*/ 	.word	0x00000003
        /*070c*/ 	.word	0x00000040
        /*0710*/ 	.short	0x010a
        /*0712*/ 	.byte	0xff
	.zero		1


	//   ....[30]....
        /*0714*/ 	.word	0x00001f80
        /*0718*/ 	.word	0x00000000
        /*071c*/ 	.word	0x00000000
        /*0720*/ 	.short	0x0101
        /*0722*/ 	.byte	0xff
	.zero		1


	//   ....[31]....
        /*0724*/ 	.word	0x000024b0
        /*0728*/ 	.word	0x000000ff
        /*072c*/ 	.word	0x00000000
        /*0730*/ 	.short	0x010a
        /*0732*/ 	.byte	0x04
	.zero		1


	//   ....[32]....
        /*0734*/ 	.word	0x00002550
        /*0738*/ 	.word	0x00000000
        /*073c*/ 	.word	0x00000000
        /*0740*/ 	.short	0x010a
        /*0742*/ 	.byte	0xff
	.zero		1


	//   ....[33]....
        /*0744*/ 	.word	0x00002670
        /*0748*/ 	.word	0x00000002
        /*074c*/ 	.word	0x00000080
        /*0750*/ 	.short	0x010a
        /*0752*/ 	.byte	0xff
	.zero		1


	//   ....[34]....
        /*0754*/ 	.word	0x000026d0
        /*0758*/ 	.word	0x00000004
        /*075c*/ 	.word	0x00000000
        /*0760*/ 	.short	0x0101
        /*0762*/ 	.byte	0xff
	.zero		1


	//   ....[35]....
        /*0764*/ 	.word	0x000026f0
        /*0768*/ 	.word	0x000000ff
        /*076c*/ 	.word	0x00000050
        /*0770*/ 	.short	0x010a
        /*0772*/ 	.byte	0x05
	.zero		1


	//   ....[36]....
        /*0774*/ 	.word	0x00002810
        /*0778*/ 	.word	0x00000002
        /*077c*/ 	.word	0x00000040
        /*0780*/ 	.short	0x010a
        /*0782*/ 	.byte	0xff
	.zero		1


	//   ....[37]....
        /*0784*/ 	.word	0x00002920
        /*0788*/ 	.word	0x00000002
        /*078c*/ 	.word	0x00000000
        /*0790*/ 	.short	0x0101
        /*0792*/ 	.byte	0xff
	.zero		1


	//   ....[38]....
        /*0794*/ 	.word	0x000029b0
        /*0798*/ 	.word	0x000000ff
        /*079c*/ 	.word	0x00000050
        /*07a0*/ 	.short	0x0106
        /*07a2*/ 	.byte	0x05
	.zero		1


	//   ....[39]....
        /*07a4*/ 	.word	0x000029d0
        /*07a8*/ 	.word	0x000000ff
        /*07ac*/ 	.word	0x00000050
        /*07b0*/ 	.short	0x010a
        /*07b2*/ 	.byte	0x05
	.zero		1


	//   ....[40]....
        /*07b4*/ 	.word	0x00002a60
        /*07b8*/ 	.word	0x000000ff
        /*07bc*/ 	.word	0x00000050
        /*07c0*/ 	.short	0x0106
        /*07c2*/ 	.byte	0x04
	.zero		1


	//   ....[41]....
        /*07c4*/ 	.word	0x00002aa0
        /*07c8*/ 	.word	0x00000000
        /*07cc*/ 	.word	0x00000050
        /*07d0*/ 	.short	0x010a
        /*07d2*/ 	.byte	0xff
	.zero		1


	//   ....[42]....
        /*07d4*/ 	.word	0x00003060
        /*07d8*/ 	.word	0x00000000
        /*07dc*/ 	.word	0x00000040
        /*07e0*/ 	.short	0x010a
        /*07e2*/ 	.byte	0xff
	.zero		1


	//   ....[43]....
        /*07e4*/ 	.word	0x00003170
        /*07e8*/ 	.word	0x00000003
        /*07ec*/ 	.word	0x00000000
        /*07f0*/ 	.short	0x0101
        /*07f2*/ 	.byte	0xff
	.zero		1


	//   ....[44]....
        /*07f4*/ 	.word	0x00003180
        /*07f8*/ 	.word	0x000000ff
        /*07fc*/ 	.word	0x00000000
        /*0800*/ 	.short	0x010a
        /*0802*/ 	.byte	0x05
	.zero		1


	//   ....[45]....
        /*0804*/ 	.word	0x00003190
        /*0808*/ 	.word	0x000000ff
        /*080c*/ 	.word	0x00000070
        /*0810*/ 	.short	0x010a
        /*0812*/ 	.byte	0x0e
	.zero		1


	//   ....[46]....
        /*0814*/ 	.word	0x00003260
        /*0818*/ 	.word	0x000000ff
        /*081c*/ 	.word	0x00000000
        /*0820*/ 	.short	0x010a
        /*0822*/ 	.byte	0x13
	.zero		1


	//   ....[47]....
        /*0824*/ 	.word	0x00003390
        /*0828*/ 	.word	0x000000ff
        /*082c*/ 	.word	0x00000000
        /*0830*/ 	.short	0x010a
        /*0832*/ 	.byte	0x24
	.zero		1


	//   ....[48]....
        /*0834*/ 	.word	0x00003780
        /*0838*/ 	.word	0x000000ff
        /*083c*/ 	.word	0x00000000
        /*0840*/ 	.short	0x010a
        /*0842*/ 	.byte	0x05
	.zero		1


	//   ....[49]....
        /*0844*/ 	.word	0x00003810
        /*0848*/ 	.word	0x000000ff
        /*084c*/ 	.word	0x00000000
        /*0850*/ 	.short	0x010a
        /*0852*/ 	.byte	0x06
	.zero		1


	//   ....[50]....
        /*0854*/ 	.word	0x00003cd0
        /*0858*/ 	.word	0x00000003
        /*085c*/ 	.word	0x00000040
        /*0860*/ 	.short	0x010a
        /*0862*/ 	.byte	0xff
	.zero		1


	//   ....[51]....
        /*0864*/ 	.word	0x00003e40
        /*0868*/ 	.word	0x00000000
        /*086c*/ 	.word	0x00000000
        /*0870*/ 	.short	0x0101
        /*0872*/ 	.byte	0xff
	.zero		1


	//   ....[52]....
        /*0874*/ 	.word	0x000042b0
        /*0878*/ 	.word	0x000000ff
        /*087c*/ 	.word	0x00000038
        /*0880*/ 	.short	0x010a
        /*0882*/ 	.byte	0x1f
	.zero		1


	//   ....[53]....
        /*0884*/ 	.word	0x00004480
        /*0888*/ 	.word	0x000000ff
        /*088c*/ 	.word	0x00000028
        /*0890*/ 	.short	0x010a
        /*0892*/ 	.byte	0x1f
	.zero		1


	//   ....[54]....
        /*0894*/ 	.word	0x00004950
        /*0898*/ 	.word	0x000000ff
        /*089c*/ 	.word	0x00000020
        /*08a0*/ 	.short	0x010b
        /*08a2*/ 	.byte	0x1f
	.zero		1


	//   ....[55]....
        /*08a4*/ 	.word	0x00004960
        /*08a8*/ 	.word	0x000000ff
        /*08ac*/ 	.word	0x00000000
        /*08b0*/ 	.short	0x0101
        /*08b2*/ 	.byte	0x27
	.zero		1


	//   ....[56]....
        /*08b4*/ 	.word	0x000049a0
        /*08b8*/ 	.word	0x00000000
        /*08bc*/ 	.word	0x00000028
        /*08c0*/ 	.short	0x010a
        /*08c2*/ 	.byte	0xff
	.zero		1


	//   ....[57]....
        /*08c4*/ 	.word	0x00004c50
        /*08c8*/ 	.word	0x000000ff
        /*08cc*/ 	.word	0x00000040
        /*08d0*/ 	.short	0x010a
        /*08d2*/ 	.byte	0x04
	.zero		1


	//   ....[58]....
        /*08d4*/ 	.word	0x00004d50
        /*08d8*/ 	.word	0x000000ff
        /*08dc*/ 	.word	0x00000000
        /*08e0*/ 	.short	0x0101
        /*08e2*/ 	.byte	0x04
	.zero		1


	//   ....[59]....
        /*08e4*/ 	.word	0x000058a0
        /*08e8*/ 	.word	0x000000ff
        /*08ec*/ 	.word	0x00000020
        /*08f0*/ 	.short	0x010a
        /*08f2*/ 	.byte	0x08
	.zero		1


	//   ....[60]....
        /*08f4*/ 	.word	0x000058e0
        /*08f8*/ 	.word	0x000000ff
        /*08fc*/ 	.word	0x00000060
        /*0900*/ 	.short	0x010a
        /*0902*/ 	.byte	0x04
	.zero		1


	//   ....[61]....
        /*0904*/ 	.word	0x000059f0
        /*0908*/ 	.word	0x000000ff
        /*090c*/ 	.word	0x00000020
        /*0910*/ 	.short	0x010a
        /*0912*/ 	.byte	0x04
	.zero		1


	//   ....[62]....
        /*0914*/ 	.word	0x00005da0
        /*0918*/ 	.word	0x000000ff
        /*091c*/ 	.word	0x00000000
        /*0920*/ 	.short	0x0101
        /*0922*/ 	.byte	0x04
	.zero		1


	//   ....[63]....
        /*0924*/ 	.word	0x00005e70
        /*0928*/ 	.word	0x000000ff
        /*092c*/ 	.word	0x00000060
        /*0930*/ 	.short	0x010a
        /*0932*/ 	.byte	0x04
	.zero		1


	//   ....[64]....
        /*0934*/ 	.word	0x000092b0
        /*0938*/ 	.word	0x000000ff
        /*093c*/ 	.word	0x00000000
        /*0940*/ 	.short	0x0101
        /*0942*/ 	.byte	0x05
	.zero		1


	//   ....[65]....
        /*0944*/ 	.word	0x0000aaa0
        /*0948*/ 	.word	0x00000003
        /*094c*/ 	.word	0x00000090
        /*0950*/ 	.short	0x010a
        /*0952*/ 	.byte	0xff
	.zero		1


	//   ....[66]....
        /*0954*/ 	.word	0x0000ab00
        /*0958*/ 	.word	0x00000000
        /*095c*/ 	.word	0x00000010
        /*0960*/ 	.short	0x010a
        /*0962*/ 	.byte	0xff
	.zero		1


	//   ....[67]....
        /*0964*/ 	.word	0x0000ab60
        /*0968*/ 	.word	0x00000000
        /*096c*/ 	.word	0x00000010
        /*0970*/ 	.short	0x010a
        /*0972*/ 	.byte	0xff
	.zero		1


	//   ....[68]....
        /*0974*/ 	.word	0x0000abb0
        /*0978*/ 	.word	0x00000003
        /*097c*/ 	.word	0x00000040
        /*0980*/ 	.short	0x010a
        /*0982*/ 	.byte	0xff
	.zero		1


	//   ....[69]....
        /*0984*/ 	.word	0x0000ac10
        /*0988*/ 	.word	0x00000000
        /*098c*/ 	.word	0x00000000
        /*0990*/ 	.short	0x010a
        /*0992*/ 	.byte	0xff
	.zero		1


	//   ....[70]....
        /*0994*/ 	.word	0x0000ac60
        /*0998*/ 	.word	0x00000002
        /*099c*/ 	.word	0x00000080
        /*09a0*/ 	.short	0x010a
        /*09a2*/ 	.byte	0xff
	.zero		1


	//   ....[71]....
        /*09a4*/ 	.word	0x0000acc0
        /*09a8*/ 	.word	0x00000002
        /*09ac*/ 	.word	0x00000050
        /*09b0*/ 	.short	0x010a
        /*09b2*/ 	.byte	0xff
	.zero		1


	//   ....[72]....
        /*09b4*/ 	.word	0x0000ad10
        /*09b8*/ 	.word	0x00000002
        /*09bc*/ 	.word	0x00000040
        /*09c0*/ 	.short	0x010a
        /*09c2*/ 	.byte	0xff
	.zero		1


	//   ....[73]....
        /*09c4*/ 	.word	0x0000ad70
        /*09c8*/ 	.word	0x00000000
        /*09cc*/ 	.word	0x00000050
        /*09d0*/ 	.short	0x010a
        /*09d2*/ 	.byte	0xff
	.zero		1


	//   ....[74]....
        /*09d4*/ 	.word	0x0000adc0
        /*09d8*/ 	.word	0x00000000
        /*09dc*/ 	.word	0x00000040
        /*09e0*/ 	.short	0x010a
        /*09e2*/ 	.byte	0xff
	.zero		1


	//   ....[75]....
        /*09e4*/ 	.word	0x0000ae20
        /*09e8*/ 	.word	0x00000003
        /*09ec*/ 	.word	0x00000070
        /*09f0*/ 	.short	0x010a
        /*09f2*/ 	.byte	0xff
	.zero		1


	//   ....[76]....
        /*09f4*/ 	.word	0x0000ae80
        /*09f8*/ 	.word	0x00000000
        /*09fc*/ 	.word	0x00000000
        /*0a00*/ 	.short	0x010a
        /*0a02*/ 	.byte	0xff
	.zero		1


	//   ....[77]....
        /*0a04*/ 	.word	0x0000aee0
        /*0a08*/ 	.word	0x00000000
        /*0a0c*/ 	.word	0x00000000
        /*0a10*/ 	.short	0x010a
        /*0a12*/ 	.byte	0xff
	.zero		1


	//   ....[78]....
        /*0a14*/ 	.word	0x0000af40
        /*0a18*/ 	.word	0x00000000
        /*0a1c*/ 	.word	0x00000000
        /*0a20*/ 	.short	0x010a
        /*0a22*/ 	.byte	0xff
	.zero		1


	//   ....[79]....
        /*0a24*/ 	.word	0x0000af90
        /*0a28*/ 	.word	0x00000003
        /*0a2c*/ 	.word	0x00000040
        /*0a30*/ 	.short	0x010a
        /*0a32*/ 	.byte	0xff
	.zero		1


	//   ....[80]....
        /*0a34*/ 	.word	0x0000aff0
        /*0a38*/ 	.word	0x00000000
        /*0a3c*/ 	.word	0x00000038
        /*0a40*/ 	.short	0x010a
        /*0a42*/ 	.byte	0xff
	.zero		1


	//   ....[81]....
        /*0a44*/ 	.word	0x0000b050
        /*0a48*/ 	.word	0x00000003
        /*0a4c*/ 	.word	0x00000028
        /*0a50*/ 	.short	0x010a
        /*0a52*/ 	.byte	0xff
	.zero		1


	//   ....[82]....
        /*0a54*/ 	.word	0x0000b0b0
        /*0a58*/ 	.word	0x00000000
        /*0a5c*/ 	.word	0x00000040
        /*0a60*/ 	.short	0x010a
        /*0a62*/ 	.byte	0xff
	.zero		1


	//   ....[83]....
        /*0a64*/ 	.word	0x0000b130
        /*0a68*/ 	.word	0x00000003
        /*0a6c*/ 	.word	0x00000020
        /*0a70*/ 	.short	0x010a
        /*0a72*/ 	.byte	0xff
	.zero		1


	//   ....[84]....
        /*0a74*/ 	.word	0x0000b1b0
        /*0a78*/ 	.word	0x00000003
        /*0a7c*/ 	.word	0x00000060
        /*0a80*/ 	.short	0x010a
        /*0a82*/ 	.byte	0xff
	.zero		1


	//----- nvinfo : EIATTR_NUM_MBARRIERS
	.align		4
.L_46:
        /*0a84*/ 	.byte	0x03, 0x38
        /*0a86*/ 	.short	0x0014


	//----- nvinfo : EIATTR_EXIT_INSTR_OFFSETS
	.align		4
        /*0a88*/ 	.byte	0x04, 0x1c
        /*0a8a*/ 	.short	(.L_48 - .L_47)


	//   ....[0]....
.L_47:
        /*0a8c*/ 	.word	0x00002580


	//   ....[1]....
        /*0a90*/ 	.word	0x00002a70


	//   ....[2]....
        /*0a94*/ 	.word	0x00002ad0


	//   ....[3]....
        /*0a98*/ 	.word	0x00003a70


	//   ....[4]....
        /*0a9c*/ 	.word	0x000049d0


	//   ....[5]....
        /*0aa0*/ 	.word	0x00004a10


	//   ....[6]....
        /*0aa4*/ 	.word	0x0000aa90


	//----- nvinfo : EIATTR_MAX_THREADS
	.align		4
.L_48:
        /*0aa8*/ 	.byte	0x04, 0x05
        /*0aaa*/ 	.short	(.L_50 - .L_49)
.L_49:
        /*0aac*/ 	.word	0x00000100
        /*0ab0*/ 	.word	0x00000001
        /*0ab4*/ 	.word	0x00000001


	//----- nvinfo : EIATTR_CRS_STACK_SIZE
	.align		4
.L_50:
        /*0ab8*/ 	.byte	0x04, 0x1e
        /*0aba*/ 	.short	(.L_52 - .L_51)
.L_51:
        /*0abc*/ 	.word	0x00000000


	//----- nvinfo : EIATTR_CBANK_PARAM_SIZE
	.align		4
.L_52:
        /*0ac0*/ 	.byte	0x03, 0x19
        /*0ac2*/ 	.short	0x0800


	//----- nvinfo : EIATTR_PARAM_CBANK
	.align		4
        /*0ac4*/ 	.byte	0x04, 0x0a
        /*0ac6*/ 	.short	(.L_54 - .L_53)
	.align		4
.L_53:
        /*0ac8*/ 	.word	index@(.nv.constant0._ZN7cutlass13device_kernelINS_4gemm6kernel13GemmUniversalIN4cute5tupleIJiiiiEEENS1_10collective13CollectiveMmaINS1_35MainloopSm100TmaUmmaWarpSpecializedILi2ELi2ELi2ENS5_IJNS4_1CILi1EEESB_SB_EEEEENS5_IJNSA_ILi128EEENSA_ILi176EEENSA_ILi256EEEEEENS_12float_e4m3_tENS5_IJlSB_lEEESI_SJ_NS4_8TiledMMAINS4_8MMA_AtomIJNS4_10MMA_TraitsINS4_19SM100_MMA_F8F6F4_SSEJSI_SI_fSE_SF_NS4_17integral_constantINS4_4UMMA5MajorELSQ_0EEESR_NSO_INSP_7ScaleInELSS_0EEEST_EEEEEENS4_6LayoutISC_NS5_IJNSA_ILi0EEESX_SX_EEEEENS5_IJNS4_10UnderscoreES10_S10_EEEEENS4_13SM90_TMA_LOADENS4_14ComposedLayoutINS4_7SwizzleILi3ELi4ELi3EEENS4_18smem_ptr_flag_bitsILi8EEENSW_INS5_IJNSA_ILi8EEESE_EEENS5_IJSE_SB_EEEEEEEvNS4_8identityES13_S1D_vS1E_EENS_8epilogue10collective18CollectiveEpilogueINS1G_23Sm100TmaWarpSpecializedILi1ELi1ELi176ELb0ELb0EEEJSH_NS5_IJNSW_ISE_SB_EENSW_ISF_SB_EEEEESI_SJ_SI_SJ_NS1G_6fusion15FusionCallbacksIS1K_NS1O_17LinearCombinationISI_fSI_fLNS_15FloatRoundStyleE2EEESH_S1N_JEEENS4_5SM1004TMEM4LOAD26SM100_TMEM_LOAD_32dp32b16xES13_NS14_INS15_ILi0ELi4ELi3EEES18_NSW_INS5_IJS19_NSA_ILi16EEEEEENS5_IJS1Z_SB_EEEEEEENS4_39AutoVectorizingCopyWithAssumedAlignmentILi128EEENS4_14SM90_TMA_STOREES23_S25_S25_EEEvvEEEEvNT_6ParamsE)
        /*0acc*/ 	.short	0x0380
        /*0ace*/ 	.short	0x0800


	//----- nvinfo : EIATTR_SW_WAR
	.align		4
.L_54:
        /*0ad0*/ 	.byte	0x04, 0x36
        /*0ad2*/ 	.short	(.L_56 - .L_55)
.L_55:
        /*0ad4*/ 	.word	0x00000008
.L_56:


//--------------------- .nv.callgraph             --------------------------
	.section	.nv.callgraph,"",@"SHT_CUDA_CALLGRAPH"
	.align	4
	.sectionentsize	8
	.align		4
        /*0000*/ 	.word	0x00000000
	.align		4
        /*0004*/ 	.word	0xffffffff
	.align		4
        /*0008*/ 	.word	index@(_ZN7cutlass13device_kernelINS_4gemm6kernel13GemmUniversalIN4cute5tupleIJiiiiEEENS1_10collective13CollectiveMmaINS1_35MainloopSm100TmaUmmaWarpSpecializedILi2ELi2ELi2ENS5_IJNS4_1CILi1EEESB_SB_EEEEENS5_IJNSA_ILi128EEENSA_ILi176EEENSA_ILi256EEEEEENS_12float_e4m3_tENS5_IJlSB_lEEESI_SJ_NS4_8TiledMMAINS4_8MMA_AtomIJNS4_10MMA_TraitsINS4_19SM100_MMA_F8F6F4_SSEJSI_SI_fSE_SF_NS4_17integral_constantINS4_4UMMA5MajorELSQ_0EEESR_NSO_INSP_7ScaleInELSS_0EEEST_EEEEEENS4_6LayoutISC_NS5_IJNSA_ILi0EEESX_SX_EEEEENS5_IJNS4_10UnderscoreES10_S10_EEEEENS4_13SM90_TMA_LOADENS4_14ComposedLayoutINS4_7SwizzleILi3ELi4ELi3EEENS4_18smem_ptr_flag_bitsILi8EEENSW_INS5_IJNSA_ILi8EEESE_EEENS5_IJSE_SB_EEEEEEEvNS4_8identityES13_S1D_vS1E_EENS_8epilogue10collective18CollectiveEpilogueINS1G_23Sm100TmaWarpSpecializedILi1ELi1ELi176ELb0ELb0EEEJSH_NS5_IJNSW_ISE_SB_EENSW_ISF_SB_EEEEESI_SJ_SI_SJ_NS1G_6fusion15FusionCallbacksIS1K_NS1O_17LinearCombinationISI_fSI_fLNS_15FloatRoundStyleE2EEESH_S1N_JEEENS4_5SM1004TMEM4LOAD26SM100_TMEM_LOAD_32dp32b16xES13_NS14_INS15_ILi0ELi4ELi3EEES18_NSW_INS5_IJS19_NSA_ILi16EEEEEENS5_IJS1Z_SB_EEEEEEENS4_39AutoVectorizingCopyWithAssumedAlignmentILi128EEENS4_14SM90_TMA_STOREES23_S25_S25_EEEvvEEEEvNT_6ParamsE)
	.align		4
        /*000c*/ 	.word	index@(__assertfail)
	.align		4
        /*0010*/ 	.word	0x00000000
	.align		4
        /*0014*/ 	.word	0xfffffffe
	.align		4
        /*0018*/ 	.word	0x00000000
	.align		4
        /*001c*/ 	.word	0xfffffffd
	.align		4
        /*0020*/ 	.word	0x00000000
	.align		4
        /*0024*/ 	.word	0xfffffffc


//--------------------- .nv.constant4             --------------------------
	.section	.nv.constant4,"a",@progbits
	.align	8
	.align		8
.nv.constant4:
        /*0000*/ 	.dword	__assertfail
	.align		8
        /*0008*/ 	.dword	__unnamed_1
	.align		8
        /*0010*/ 	.dword	_ZN40_INTERNAL_16d66e47_4_k_cu_aed7b499_193284cuda3std3__45__cpo5beginE
	.align		8
        /*0018*/ 	.dword	_ZN40_INTERNAL_16d66e47_4_k_cu_aed7b499_193284cuda3std3__45__cpo3endE
	.align		8
        /*0020*/ 	.dword	_ZN40_INTERNAL_16d66e47_4_k_cu_aed7b499_193284cuda3std3__45__cpo6cbeginE
	.align		8
        /*0028*/ 	.dword	_ZN40_INTERNAL_16d66e47_4_k_cu_aed7b499_193284cuda3std3__45__cpo4cendE
	.align		8
        /*0030*/ 	.dword	_ZN40_INTERNAL_16d66e47_4_k_cu_aed7b499_193284cuda3std3__442_GLOBAL__N__16d66e47_4_k_cu_aed7b499_193286ignoreE
	.align		8
        /*0038*/ 	.dword	_ZN40_INTERNAL_16d66e47_4_k_cu_aed7b499_193284cuda3std3__419piecewise_constructE
	.align		8
        /*0040*/ 	.dword	_ZN40_INTERNAL_16d66e47_4_k_cu_aed7b499_193284cuda3std3__48in_placeE
	.align		8
        /*0048*/ 	.dword	_ZN40_INTERNAL_16d66e47_4_k_cu_aed7b499_193284cuda3std6ranges3__45__cpo4swapE
	.align		8
        /*0050*/ 	.dword	_ZN40_INTERNAL_16d66e47_4_k_cu_aed7b499_193284cuda3std6ranges3__45__cpo9iter_moveE
	.align		8
        /*0058*/ 	.dword	_ZN40_INTERNAL_16d66e47_4_k_cu_aed7b499_193284cute7productE
	.align		8
        /*0060*/ 	.dword	_ZN40_INTERNAL_16d66e47_4_k_cu_aed7b499_193284cute1_E
	.align		8
        /*0068*/ 	.dword	$str$25
	.align		8
        /*0070*/ 	.dword	$str$26


//--------------------- .text._ZN7cutlass13device_kernelINS_4gemm6kernel13GemmUniversalIN4cute5tupleIJiiiiEEENS1_10collective13CollectiveMmaINS1_35MainloopSm100TmaUmmaWarpSpecializedILi2ELi2ELi2ENS5_IJNS4_1CILi1EEESB_SB_EEEEENS5_IJNSA_ILi128EEENSA_ILi176EEENSA_ILi256EEEEEENS_12float_e4m3_tENS5_IJlSB_lEEESI_SJ_NS4_8TiledMMAINS4_8MMA_AtomIJNS4_10MMA_TraitsINS4_19SM100_MMA_F8F6F4_SSEJSI_SI_fSE_SF_NS4_17integral_constantINS4_4UMMA5MajorELSQ_0EEESR_NSO_INSP_7ScaleInELSS_0EEEST_EEEEEENS4_6LayoutISC_NS5_IJNSA_ILi0EEESX_SX_EEEEENS5_IJNS4_10UnderscoreES10_S10_EEEEENS4_13SM90_TMA_LOADENS4_14ComposedLayoutINS4_7SwizzleILi3ELi4ELi3EEENS4_18smem_ptr_flag_bitsILi8EEENSW_INS5_IJNSA_ILi8EEESE_EEENS5_IJSE_SB_EEEEEEEvNS4_8identityES13_S1D_vS1E_EENS_8epilogue10collective18CollectiveEpilogueINS1G_23Sm100TmaWarpSpecializedILi1ELi1ELi176ELb0ELb0EEEJSH_NS5_IJNSW_ISE_SB_EENSW_ISF_SB_EEEEESI_SJ_SI_SJ_NS1G_6fusion15FusionCallbacksIS1K_NS1O_17LinearCombinationISI_fSI_fLNS_15FloatRoundStyleE2EEESH_S1N_JEEENS4_5SM1004TMEM4LOAD26SM100_TMEM_LOAD_32dp32b16xES13_NS14_INS15_ILi0ELi4ELi3EEES18_NSW_INS5_IJS19_NSA_ILi16EEEEEENS5_IJS1Z_SB_EEEEEEENS4_39AutoVectorizingCopyWithAssumedAlignmentILi128EEENS4_14SM90_TMA_STOREES23_S25_S25_EEEvvEEEEvNT_6ParamsE --------------------------
	.section	.text._ZN7cutlass13device_kernelINS_4gemm6kernel13GemmUniversalIN4cute5tupleIJiiiiEEENS1_10collective13CollectiveMmaINS1_35MainloopSm100TmaUmmaWarpSpecializedILi2ELi2ELi2ENS5_IJNS4_1CILi1EEESB_SB_EEEEENS5_IJNSA_ILi128EEENSA_ILi176EEENSA_ILi256EEEEEENS_12float_e4m3_tENS5_IJlSB_lEEESI_SJ_NS4_8TiledMMAINS4_8MMA_AtomIJNS4_10MMA_TraitsINS4_19SM100_MMA_F8F6F4_SSEJSI_SI_fSE_SF_NS4_17integral_constantINS4_4UMMA5MajorELSQ_0EEESR_NSO_INSP_7ScaleInELSS_0EEEST_EEEEEENS4_6LayoutISC_NS5_IJNSA_ILi0EEESX_SX_EEEEENS5_IJNS4_10UnderscoreES10_S10_EEEEENS4_13SM90_TMA_LOADENS4_14ComposedLayoutINS4_7SwizzleILi3ELi4ELi3EEENS4_18smem_ptr_flag_bitsILi8EEENSW_INS5_IJNSA_ILi8EEESE_EEENS5_IJSE_SB_EEEEEEEvNS4_8identityES13_S1D_vS1E_EENS_8epilogue10collective18CollectiveEpilogueINS1G_23Sm100TmaWarpSpecializedILi1ELi1ELi176ELb0ELb0EEEJSH_NS5_IJNSW_ISE_SB_EENSW_ISF_SB_EEEEESI_SJ_SI_SJ_NS1G_6fusion15FusionCallbacksIS1K_NS1O_17LinearCombinationISI_fSI_fLNS_15FloatRoundStyleE2EEESH_S1N_JEEENS4_5SM1004TMEM4LOAD26SM100_TMEM_LOAD_32dp32b16xES13_NS14_INS15_ILi0ELi4ELi3EEES18_NSW_INS5_IJS19_NSA_ILi16EEEEEENS5_IJS1Z_SB_EEEEEEENS4_39AutoVectorizingCopyWithAssumedAlignmentILi128EEENS4_14SM90_TMA_STOREES23_S25_S25_EEEvvEEEEvNT_6ParamsE,"ax",@progbits
	.align	128
.text._ZN7cutlass13device_kernelINS_4gemm6kernel13GemmUniversalIN4cute5tupleIJiiiiEEENS1_10collective13CollectiveMmaINS1_35MainloopSm100TmaUmmaWarpSpecializedILi2ELi2ELi2ENS5_IJNS4_1CILi1EEESB_SB_EEEEENS5_IJNSA_ILi128EEENSA_ILi176EEENSA_ILi256EEEEEENS_12float_e4m3_tENS5_IJlSB_lEEESI_SJ_NS4_8TiledMMAINS4_8MMA_AtomIJNS4_10MMA_TraitsINS4_19SM100_MMA_F8F6F4_SSEJSI_SI_fSE_SF_NS4_17integral_constantINS4_4UMMA5MajorELSQ_0EEESR_NSO_INSP_7ScaleInELSS_0EEEST_EEEEEENS4_6LayoutISC_NS5_IJNSA_ILi0EEESX_SX_EEEEENS5_IJNS4_10UnderscoreES10_S10_EEEEENS4_13SM90_TMA_LOADENS4_14ComposedLayoutINS4_7SwizzleILi3ELi4ELi3EEENS4_18smem_ptr_flag_bitsILi8EEENSW_INS5_IJNSA_ILi8EEESE_EEENS5_IJSE_SB_EEEEEEEvNS4_8identityES13_S1D_vS1E_EENS_8epilogue10collective18CollectiveEpilogueINS1G_23Sm100TmaWarpSpecializedILi1ELi1ELi176ELb0ELb0EEEJSH_NS5_IJNSW_ISE_SB_EENSW_ISF_SB_EEEEESI_SJ_SI_SJ_NS1G_6fusion15FusionCallbacksIS1K_NS1O_17LinearCombinationISI_fSI_fLNS_15FloatRoundStyleE2EEESH_S1N_JEEENS4_5SM1004TMEM4LOAD26SM100_TMEM_LOAD_32dp32b16xES13_NS14_INS15_ILi0ELi4ELi3EEES18_NSW_INS5_IJS19_NSA_ILi16EEEEEENS5_IJS1Z_SB_EEEEEEENS4_39AutoVectorizingCopyWithAssumedAlignmentILi128EEENS4_14SM90_TMA_STOREES23_S25_S25_EEEvvEEEEvNT_6ParamsE:
        .type           _ZN7cutlass13device_kernelINS_4gemm6kernel13GemmUniversalIN4cute5tupleIJiiiiEEENS1_10collective13CollectiveMmaINS1_35MainloopSm100TmaUmmaWarpSpecializedILi2ELi2ELi2ENS5_IJNS4_1CILi1EEESB_SB_EEEEENS5_IJNSA_ILi128EEENSA_ILi176EEENSA_ILi256EEEEEENS_12float_e4m3_tENS5_IJlSB_lEEESI_SJ_NS4_8TiledMMAINS4_8MMA_AtomIJNS4_10MMA_TraitsINS4_19SM100_MMA_F8F6F4_SSEJSI_SI_fSE_SF_NS4_17integral_constantINS4_4UMMA5MajorELSQ_0EEESR_NSO_INSP_7ScaleInELSS_0EEEST_EEEEEENS4_6LayoutISC_NS5_IJNSA_ILi0EEESX_SX_EEEEENS5_IJNS4_10UnderscoreES10_S10_EEEEENS4_13SM90_TMA_LOADENS4_14ComposedLayoutINS4_7SwizzleILi3ELi4ELi3EEENS4_18smem_ptr_flag_bitsILi8EEENSW_INS5_IJNSA_ILi8EEESE_EEENS5_IJSE_SB_EEEEEEEvNS4_8identityES13_S1D_vS1E_EENS_8epilogue10collective18CollectiveEpilogueINS1G_23Sm100TmaWarpSpecializedILi1ELi1ELi176ELb0ELb0EEEJSH_NS5_IJNSW_ISE_SB_EENSW_ISF_SB_EEEEESI_SJ_SI_SJ_NS1G_6fusion15FusionCallbacksIS1K_NS1O_17LinearCombinationISI_fSI_fLNS_15FloatRoundStyleE2EEESH_S1N_JEEENS4_5SM1004TMEM4LOAD26SM100_TMEM_LOAD_32dp32b16xES13_NS14_INS15_ILi0ELi4ELi3EEES18_NSW_INS5_IJS19_NSA_ILi16EEEEEENS5_IJS1Z_SB_EEEEEEENS4_39AutoVectorizingCopyWithAssumedAlignmentILi128EEENS4_14SM90_TMA_STOREES23_S25_S25_EEEvvEEEEvNT_6ParamsE,@function
        .size           _ZN7cutlass13device_kernelINS_4gemm6kernel13GemmUniversalIN4cute5tupleIJiiiiEEENS1_10collective13CollectiveMmaINS1_35MainloopSm100TmaUmmaWarpSpecializedILi2ELi2ELi2ENS5_IJNS4_1CILi1EEESB_SB_EEEEENS5_IJNSA_ILi128EEENSA_ILi176EEENSA_ILi256EEEEEENS_12float_e4m3_tENS5_IJlSB_lEEESI_SJ_NS4_8TiledMMAINS4_8MMA_AtomIJNS4_10MMA_TraitsINS4_19SM100_MMA_F8F6F4_SSEJSI_SI_fSE_SF_NS4_17integral_constantINS4_4UMMA5MajorELSQ_0EEESR_NSO_INSP_7ScaleInELSS_0EEEST_EEEEEENS4_6LayoutISC_NS5_IJNSA_ILi0EEESX_SX_EEEEENS5_IJNS4_10UnderscoreES10_S10_EEEEENS4_13SM90_TMA_LOADENS4_14ComposedLayoutINS4_7SwizzleILi3ELi4ELi3EEENS4_18smem_ptr_flag_bitsILi8EEENSW_INS5_IJNSA_ILi8EEESE_EEENS5_IJSE_SB_EEEEEEEvNS4_8identityES13_S1D_vS1E_EENS_8epilogue10collective18CollectiveEpilogueINS1G_23Sm100TmaWarpSpecializedILi1ELi1ELi176ELb0ELb0EEEJSH_NS5_IJNSW_ISE_SB_EENSW_ISF_SB_EEEEESI_SJ_SI_SJ_NS1G_6fusion15FusionCallbacksIS1K_NS1O_17LinearCombinationISI_fSI_fLNS_15FloatRoundStyleE2EEESH_S1N_JEEENS4_5SM1004TMEM4LOAD26SM100_TMEM_LOAD_32dp32b16xES13_NS14_INS15_ILi0ELi4ELi3EEES18_NSW_INS5_IJS19_NSA_ILi16EEEEEENS5_IJS1Z_SB_EEEEEEENS4_39AutoVectorizingCopyWithAssumedAlignmentILi128EEENS4_14SM90_TMA_STOREES23_S25_S25_EEEvvEEEEvNT_6ParamsE,(.L_x_125 - _ZN7cutlass13device_kernelINS_4gemm6kernel13GemmUniversalIN4cute5tupleIJiiiiEEENS1_10collective13CollectiveMmaINS1_35MainloopSm100TmaUmmaWarpSpecializedILi2ELi2ELi2ENS5_IJNS4_1CILi1EEESB_SB_EEEEENS5_IJNSA_ILi128EEENSA_ILi176EEENSA_ILi256EEEEEENS_12float_e4m3_tENS5_IJlSB_lEEESI_SJ_NS4_8TiledMMAINS4_8MMA_AtomIJNS4_10MMA_TraitsINS4_19SM100_MMA_F8F6F4_SSEJSI_SI_fSE_SF_NS4_17integral_constantINS4_4UMMA5MajorELSQ_0EEESR_NSO_INSP_7ScaleInELSS_0EEEST_EEEEEENS4_6LayoutISC_NS5_IJNSA_ILi0EEESX_SX_EEEEENS5_IJNS4_10UnderscoreES10_S10_EEEEENS4_13SM90_TMA_LOADENS4_14ComposedLayoutINS4_7SwizzleILi3ELi4ELi3EEENS4_18smem_ptr_flag_bitsILi8EEENSW_INS5_IJNSA_ILi8EEESE_EEENS5_IJSE_SB_EEEEEEEvNS4_8identityES13_S1D_vS1E_EENS_8epilogue10collective18CollectiveEpilogueINS1G_23Sm100TmaWarpSpecializedILi1ELi1ELi176ELb0ELb0EEEJSH_NS5_IJNSW_ISE_SB_EENSW_ISF_SB_EEEEESI_SJ_SI_SJ_NS1G_6fusion15FusionCallbacksIS1K_NS1O_17LinearCombinationISI_fSI_fLNS_15FloatRoundStyleE2EEESH_S1N_JEEENS4_5SM1004TMEM4LOAD26SM100_TMEM_LOAD_32dp32b16xES13_NS14_INS15_ILi0ELi4ELi3EEES18_NSW_INS5_IJS19_NSA_ILi16EEEEEENS5_IJS1Z_SB_EEEEEEENS4_39AutoVectorizingCopyWithAssumedAlignmentILi128EEENS4_14SM90_TMA_STOREES23_S25_S25_EEEvvEEEEvNT_6ParamsE)
        .other          _ZN7cutlass13device_kernelINS_4gemm6kernel13GemmUniversalIN4cute5tupleIJiiiiEEENS1_10collective13CollectiveMmaINS1_35MainloopSm100TmaUmmaWarpSpecializedILi2ELi2ELi2ENS5_IJNS4_1CILi1EEESB_SB_EEEEENS5_IJNSA_ILi128EEENSA_ILi176EEENSA_ILi256EEEEEENS_12float_e4m3_tENS5_IJlSB_lEEESI_SJ_NS4_8TiledMMAINS4_8MMA_AtomIJNS4_10MMA_TraitsINS4_19SM100_MMA_F8F6F4_SSEJSI_SI_fSE_SF_NS4_17integral_constantINS4_4UMMA5MajorELSQ_0EEESR_NSO_INSP_7ScaleInELSS_0EEEST_EEEEEENS4_6LayoutISC_NS5_IJNSA_ILi0EEESX_SX_EEEEENS5_IJNS4_10UnderscoreES10_S10_EEEEENS4_13SM90_TMA_LOADENS4_14ComposedLayoutINS4_7SwizzleILi3ELi4ELi3EEENS4_18smem_ptr_flag_bitsILi8EEENSW_INS5_IJNSA_ILi8EEESE_EEENS5_IJSE_SB_EEEEEEEvNS4_8identityES13_S1D_vS1E_EENS_8epilogue10collective18CollectiveEpilogueINS1G_23Sm100TmaWarpSpecializedILi1ELi1ELi176ELb0ELb0EEEJSH_NS5_IJNSW_ISE_SB_EENSW_ISF_SB_EEEEESI_SJ_SI_SJ_NS1G_6fusion15FusionCallbacksIS1K_NS1O_17LinearCombinationISI_fSI_fLNS_15FloatRoundStyleE2EEESH_S1N_JEEENS4_5SM1004TMEM4LOAD26SM100_TMEM_LOAD_32dp32b16xES13_NS14_INS15_ILi0ELi4ELi3EEES18_NSW_INS5_IJS19_NSA_ILi16EEEEEENS5_IJS1Z_SB_EEEEEEENS4_39AutoVectorizingCopyWithAssumedAlignmentILi128EEENS4_14SM90_TMA_STOREES23_S25_S25_EEEvvEEEEvNT_6ParamsE,@"STO_CUDA_ENTRY STV_DEFAULT"
_ZN7cutlass13device_kernelINS_4gemm6kernel13GemmUniversalIN4cute5tupleIJiiiiEEENS1_10collective13CollectiveMmaINS1_35MainloopSm100TmaUmmaWarpSpecializedILi2ELi2ELi2ENS5_IJNS4_1CILi1EEESB_SB_EEEEENS5_IJNSA_ILi128EEENSA_ILi176EEENSA_ILi256EEEEEENS_12float_e4m3_tENS5_IJlSB_lEEESI_SJ_NS4_8TiledMMAINS4_8MMA_AtomIJNS4_10MMA_TraitsINS4_19SM100_MMA_F8F6F4_SSEJSI_SI_fSE_SF_NS4_17integral_constantINS4_4UMMA5MajorELSQ_0EEESR_NSO_INSP_7ScaleInELSS_0EEEST_EEEEEENS4_6LayoutISC_NS5_IJNSA_ILi0EEESX_SX_EEEEENS5_IJNS4_10UnderscoreES10_S10_EEEEENS4_13SM90_TMA_LOADENS4_14ComposedLayoutINS4_7SwizzleILi3ELi4ELi3EEENS4_18smem_ptr_flag_bitsILi8EEENSW_INS5_IJNSA_ILi8EEESE_EEENS5_IJSE_SB_EEEEEEEvNS4_8identityES13_S1D_vS1E_EENS_8epilogue10collective18CollectiveEpilogueINS1G_23Sm100TmaWarpSpecializedILi1ELi1ELi176ELb0ELb0EEEJSH_NS5_IJNSW_ISE_SB_EENSW_ISF_SB_EEEEESI_SJ_SI_SJ_NS1G_6fusion15FusionCallbacksIS1K_NS1O_17LinearCombinationISI_fSI_fLNS_15FloatRoundStyleE2EEESH_S1N_JEEENS4_5SM1004TMEM4LOAD26SM100_TMEM_LOAD_32dp32b16xES13_NS14_INS15_ILi0ELi4ELi3EEES18_NSW_INS5_IJS19_NSA_ILi16EEEEEENS5_IJS1Z_SB_EEEEEEENS4_39AutoVectorizingCopyWithAssumedAlignmentILi128EEENS4_14SM90_TMA_STOREES23_S25_S25_EEEvvEEEEvNT_6ParamsE:
[----:B------:R-:W1:Y:S01]  /*0000*/  LDC R1, c[0x0][0x37c] ;  /* 0x0000df00ff017b82 */ /* 0x000e620000000800 */
[----:B------:R-:W2:Y:S01]  /*0010*/  S2R R6, SR_TID.X ;  /* 0x0000000000067919 */ /* 0x000ea20000002100 */
[----:B------:R-:W3:Y:S01]  /*0020*/  LDCU.64 UR4, c[0x0][0x890] ;  /* 0x00011200ff0477ac */ /* 0x000ee20008000a00 */
[----:B-1----:R-:W-:Y:S01]  /*0030*/  VIADD R1, R1, 0xffffff28 ;  /* 0xffffff2801017836 */ /* 0x002fe20000000000 */
[----:B------:R-:W-:Y:S01]  /*0040*/  ELECT P3, URZ, PT ;  /* 0x0000000000ff782f */ /* 0x000fe20003860000 */
[----:B------:R-:W1:Y:S01]  /*0050*/  LDCU.64 UR60, c[0x0][0x358] ;  /* 0x00006b00ff3c77ac */ /* 0x000e620008000a00 */
[----:B---3--:R-:W-:-:S04]  /*0060*/  UISETP.NE.U32.AND UP0, UPT, UR4, URZ, UPT ;  /* 0x000000ff0400728c */ /* 0x008fc8000bf05070 */
[----:B------:R-:W-:Y:S01]  /*0070*/  UISETP.NE.AND.EX UP0, UPT, UR5, URZ, UPT, UP0 ;  /* 0x000000ff0500728c */ /* 0x000fe2000bf05300 */
[----:B--2---:R-:W-:-:S05]  /*0080*/  SHF.R.U32.HI R2, RZ, 0x5, R6 ;  /* 0x00000005ff027819 */ /* 0x004fca0000011606 */
[----:B------:R-:W2:Y:S02]  /*0090*/  SHFL.IDX PT, R0, R2, RZ, 0x1f ;  /* 0x00001fff02007589 */ /* 0x000ea400000e0000 */
[----:B--2---:R-:W-:Y:S02]  /*00a0*/  R2UR UR12, R0 ;  /* 0x00000000000c72ca */ /* 0x004fe400000e0000 */
[----:B------:R-:W-:-:S05]  /*00b0*/  PRMT R0, RZ, 0x7610, R0 ;  /* 0x00007610ff007816 */ /* 0x000fca0000000000 */
[----:B------:R2:W-:Y:S01]  /*00c0*/  STL.S16 [R1+0x48], R0 ;  /* 0x0000480001007387 */ /* 0x0005e20000100600 */
[----:B-1----:R-:W-:Y:S07]  /*00d0*/  BRA.U UP0, `(.L_x_0) ;  /* 0x0000000100347547 */ /* 0x002fee000b800000 */
[----:B------:R-:W1:Y:S02]  /*00e0*/  LDCU.64 UR6, c[0x0][0x888] ;  /* 0x00011100ff0677ac */ /* 0x000e640008000a00 */
[----:B-1----:R-:W-:-:S04]  /*00f0*/  UISETP.NE.U32.AND UP0, UPT, UR6, URZ, UPT ;  /* 0x000000ff0600728c */ /* 0x002fc8000bf05070 */
[----:B------:R-:W-:-:S09]  /*0100*/  UISETP.NE.AND.EX UP0, UPT, UR7, URZ, UPT, UP0 ;  /* 0x000000ff0700728c */ /* 0x000fd2000bf05300 */
[----:B------:R-:W-:Y:S05]  /*0110*/  BRA.U !UP0, `(.L_x_1) ;  /* 0x0000000108187547 */ /* 0x000fea000b800000 */
[----:B------:R-:W2:Y:S02]  /*0120*/  LDC.64 R4, c[0x0][0x888] ;  /* 0x00022200ff047b82 */ /* 0x000ea40000000a00 */
[----:B--2---:R-:W2:Y:S02]  /*0130*/  LDG.E R0, desc[UR60][R4.64] ;  /* 0x0000003c04007981 */ /* 0x004ea4000c1e1900 */
[----:B--2---:R-:W-:Y:S01]  /*0140*/  R2UR UR45, R0 ;  /* 0x00000000002d72ca */ /* 0x004fe200000e0000 */
[----:B------:R-:W-:-:S05]  /*0150*/  HFMA2 R0, -RZ, RZ, 0, 5.9604644775390625e-08 ;  /* 0x00000001ff007431 */ /* 0x000fca00000001ff */
[----:B------:R1:W-:Y:S01]  /*0160*/  STL.S16 [R1+0x48], R0 ;  /* 0x0000480001007387 */ /* 0x0003e20000100600 */
[----:B------:R-:W-:Y:S07]  /*0170*/  BRA `(.L_x_0) ;  /* 0x00000000000c7947 */ /* 0x000fee0003800000 */
.L_x_1:
[----:B--2---:R-:W-:Y:S01]  /*0180*/  HFMA2 R0, -RZ, RZ, 0, 5.9604644775390625e-08 ;  /* 0x00000001ff007431 */ /* 0x004fe200000001ff */
[----:B------:R-:W3:Y:S04]  /*0190*/  LDCU UR45, c[0x0][0x880] ;  /* 0x00011000ff2d77ac */ /* 0x000ee80008000800 */
[----:B------:R4:W-:Y:S02]  /*01a0*/  STL.S16 [R1+0x48], R0 ;  /* 0x0000480001007387 */ /* 0x0009e40000100600 */
.L_x_0:
[----:B------:R-:W5:Y:S02]  /*01b0*/  LDCU.64 UR6, c[0x0][0x8b0] ;  /* 0x00011600ff0677ac */ /* 0x000f640008000a00 */
[----:B-----5:R-:W-:-:S04]  /*01c0*/  UISETP.NE.U32.AND UP0, UPT, UR6, URZ, UPT ;  /* 0x000000ff0600728c */ /* 0x020fc8000bf05070 */
[----:B------:R-:W-:-:S09]  /*01d0*/  UISETP.NE.AND.EX UP0, UPT, UR7, URZ, UPT, UP0 ;  /* 0x000000ff0700728c */ /* 0x000fd2000bf05300 */
[----:B------:R-:W-:Y:S05]  /*01e0*/  BRA.U UP0, `(.L_x_2) ;  /* 0x0000000100247547 */ /* 0x000fea000b800000 */
[----:B------:R-:W5:Y:S02]  /*01f0*/  LDCU.64 UR6, c[0x0][0x8a8] ;  /* 0x00011500ff0677ac */ /* 0x000f640008000a00 */
[----:B-----5:R-:W-:-:S04]  /*0200*/  UISETP.NE.U32.AND UP0, UPT, UR6, URZ, UPT ;  /* 0x000000ff0600728c */ /* 0x020fc8000bf05070 */
[----:B------:R-:W-:-:S09]  /*0210*/  UISETP.NE.AND.EX UP0, UPT, UR7, URZ, UPT, UP0 ;  /* 0x000000ff0700728c */ /* 0x000fd2000bf05300 */
[----:B------:R-:W-:Y:S05]  /*0220*/  BRA.U !UP0, `(.L_x_3) ;  /* 0x0000000108107547 */ /* 0x000fea000b800000 */
[----:B------:R-:W1:Y:S02]  /*0230*/  LDC.64 R4, c[0x0][0x8a8] ;  /* 0x00022a00ff047b82 */ /* 0x000e640000000a00 */
[----:B-12-4-:R-:W2:Y:S02]  /*0240*/  LDG.E R0, desc[UR60][R4.64] ;  /* 0x0000003c04007981 */ /* 0x016ea4000c1e1900 */
[----:B--2---:R-:W-:Y:S01]  /*0250*/  R2UR UR37, R0 ;  /* 0x00000000002572ca */ /* 0x004fe200000e0000 */
[----:B------:R-:W-:Y:S05]  /*0260*/  BRA `(.L_x_2) ;  /* 0x0000000000047947 */ /* 0x000fea0003800000 */
.L_x_3:
[----:B------:R-:W1:Y:S02]  /*0270*/  LDCU UR37, c[0x0][0x8a0] ;  /* 0x00011400ff2577ac */ /* 0x000e640008000800 */
.L_x_2:
[----:B------:R-:W-:Y:S01]  /*0280*/  IMAD.U32 R3, RZ, RZ, UR12 ;  /* 0x0000000cff037e24 */ /* 0x000fe2000f8e00ff */
[----:B------:R-:W-:Y:S04]  /*0290*/  BSSY.RECONVERGENT B0, `(.L_x_4) ;  /* 0x000000c000007945 */ /* 0x000fe80003800200 */
[C---:B------:R-:W-:Y:S02]  /*02a0*/  ISETP.NE.OR P1, PT, R3.reuse, 0x1, !P3 ;  /* 0x000000010300780c */ /* 0x040fe40005f25670 */
[----:B------:R-:W-:-:S11]  /*02b0*/  ISETP.NE.OR P0, PT, R3, 0x3, !P3 ;  /* 0x000000030300780c */ /* 0x000fd60005f05670 */
[----:B------:R-:W-:Y:S05]  /*02c0*/  @P1 BRA `(.L_x_5) ;  /* 0x0000000000201947 */ /* 0x000fea0003800000 */
[----:B------:R-:W5:Y:S02]  /*02d0*/  LDCU.64 UR6, c[0x0][0x348] ;  /* 0x00006900ff0677ac */ /* 0x000f640008000a00 */
[----:B-----5:R-:W-:Y:S02]  /*02e0*/  UIADD3 UR8, UP1, UPT, UR6, 0x80, URZ ;  /* 0x0000008006087890 */ /* 0x020fe4000ff3e0ff */
[----:B------:R-:W-:Y:S02]  /*02f0*/  UIADD3 UR6, UP0, UPT, UR6, 0x180, URZ ;  /* 0x0000018006067890 */ /* 0x000fe4000ff1e0ff */
[----:B------:R-:W-:Y:S02]  /*0300*/  UIADD3.X UR9, UPT, UPT, URZ, UR7, URZ, UP1, !UPT ;  /* 0x00000007ff097290 */ /* 0x000fe40008ffe4ff */
[----:B------:R-:W-:-:S07]  /*0310*/  UIADD3.X UR7, UPT, UPT, URZ, UR7, URZ, UP0, !UPT ;  /* 0x00000007ff077290 */ /* 0x000fce00087fe4ff */
[----:B------:R1:W-:Y:S02]  /*0320*/  UTMACCTL.PF [UR8] ;  /* 0x00000000080079b9 */ /* 0x0003e40008040000 */
[----:B------:R1:W-:Y:S02]  /*0330*/  UTMACCTL.PF [UR6] ;  /* 0x00000000060079b9 */ /* 0x0003e40008040000 */
[----:B-1----:R-:W-:Y:S01]  /*0340*/  NOP ;  /* 0x0000000000007918 */ /* 0x002fe20000000000 */
.L_x_5:
[----:B-1-3--:R-:W-:Y:S05]  /*0350*/  BSYNC.RECONVERGENT B0 ;  /* 0x0000000000007941 */ /* 0x00afea0003800200 */
.L_x_4:
[----:B------:R-:W-:Y:S04]  /*0360*/  BSSY.RECONVERGENT B0, `(.L_x_6) ;  /* 0x000000a000007945 */ /* 0x000fe80003800200 */
[----:B------:R-:W-:Y:S05]  /*0370*/  @P0 BRA `(.L_x_7) ;  /* 0x0000000000200947 */ /* 0x000fea0003800000 */
[----:B------:R-:W1:Y:S02]  /*0380*/  LDCU.64 UR6, c[0x0][0x348] ;  /* 0x00006900ff0677ac */ /* 0x000e640008000a00 */
[----:B-1----:R-:W-:Y:S02]  /*0390*/  UIADD3 UR8, UP1, UPT, UR6, 0x580, URZ ;  /* 0x0000058006087890 */ /* 0x002fe4000ff3e0ff */
[----:B------:R-:W-:Y:S02]  /*03a0*/  UIADD3 UR6, UP0, UPT, UR6, 0x680, URZ ;  /* 0x0000068006067890 */ /* 0x000fe4000ff1e0ff */
[----:B------:R-:W-:Y:S02]  /*03b0*/  UIADD3.X UR9, UPT, UPT, URZ, UR7, URZ, UP1, !UPT ;  /* 0x00000007ff097290 */ /* 0x000fe40008ffe4ff */
[----:B------:R-:W-:-:S07]  /*03c0*/  UIADD3.X UR7, UPT, UPT, URZ, UR7, URZ, UP0, !UPT ;  /* 0x00000007ff077290 */ /* 0x000fce00087fe4ff */
[----:B------:R1:W-:Y:S02]  /*03d0*/  UTMACCTL.PF [UR8] ;  /* 0x00000000080079b9 */ /* 0x0003e40008040000 */
[----:B------:R1:W-:Y:S02]  /*03e0*/  UTMACCTL.PF [UR6] ;  /* 0x00000000060079b9 */ /* 0x0003e40008040000 */
[----:B-1----:R-:W-:Y:S01]  /*03f0*/  NOP ;  /* 0x0000000000007918 */ /* 0x002fe20000000000 */
.L_x_7:
[----:B------:R-:W-:Y:S05]  /*0400*/  BSYNC.RECONVERGENT B0 ;  /* 0x0000000000007941 */ /* 0x000fea0003800200 */
.L_x_6:
[----:B------:R-:W1:Y:S01]  /*0410*/  LDCU.64 UR6, c[0x0][0x888] ;  /* 0x00011100ff0677ac */ /* 0x000e620008000a00 */
[----:B------:R-:W-:Y:S02]  /*0420*/  UISETP.EQ.U32.AND UP1, UPT, UR4, URZ, UPT ;  /* 0x000000ff0400728c */ /* 0x000fe4000bf22070 */
[----:B------:R-:W-:Y:S02]  /*0430*/  UPLOP3.LUT UP3, UPT, UPT, UPT, UPT, 0x80, 0x8 ;  /* 0x000000000008789c */ /* 0x000fe40003f6f070 */
[----:B-1----:R-:W-:-:S04]  /*0440*/  UISETP.NE.U32.AND UP0, UPT, UR6, URZ, UPT ;  /* 0x000000ff0600728c */ /* 0x002fc8000bf05070 */
[----:B------:R-:W-:-:S04]  /*0450*/  UISETP.NE.AND.EX UP2, UPT, UR7, URZ, UPT, UP0 ;  /* 0x000000ff0700728c */ /* 0x000fc8000bf45300 */
[----:B------:R-:W-:-:S04]  /*0460*/  UISETP.EQ.OR.EX UP4, UPT, UR5, URZ, !UP2, UP1 ;  /* 0x000000ff0500728c */ /* 0x000fc8000d782710 */
[----:B------:R-:W-:-:S06]  /*0470*/  UP2UR UR6, UPR, URZ, 0x10 ;  /* 0x00000010ff067883 */ /* 0x000fcc0008000000 */
[----:B--2-4-:R-:W-:-:S05]  /*0480*/  MOV R0, UR6 ;  /* 0x0000000600007c02 */ /* 0x014fca0008000f00 */
[----:B------:R1:W-:Y:S01]  /*0490*/  STL [R1+0x4c], R0 ;  /* 0x00004c0001007387 */ /* 0x0003e20000100800 */
[----:B------:R-:W-:Y:S05]  /*04a0*/  BRA.U !UP4, `(.L_x_8) ;  /* 0x000000010c207547 */ /* 0x000fea000b800000 */
[----:B------:R-:W-:Y:S01]  /*04b0*/  UISETP.NE.U32.AND UP1, UPT, UR4, URZ, UPT ;  /* 0x000000ff0400728c */ /* 0x000fe2000bf25070 */
[----:B------:R-:W-:Y:S01]  /*04c0*/  FSETP.NEU.AND P0, PT, RZ, UR45, PT ;  /* 0x0000002dff007c0b */ /* 0x000fe2000bf0d000 */
[----:B------:R-:W-:Y:S02]  /*04d0*/  USEL UR4, URZ, 0xffffffff, UP2 ;  /* 0xffffffffff047887 */ /* 0x000fe40009000000 */
[----:B------:R-:W-:-:S10]  /*04e0*/  UISETP.NE.AND.EX UP1, UPT, UR5, URZ, UPT, UP1 ;  /* 0x000000ff0500728c */ /* 0x000fd4000bf25310 */
[----:B------:R-:W-:Y:S01]  /*04f0*/  VOTEU.ANY UP0, P0 ;  /* 0x0000000000ff7886 */ /* 0x000fe20000000100 */
[----:B------:R-:W-:-:S04]  /*0500*/  @!UP1 USEL UR4, URZ, 0xffffffff, UP0 ;  /* 0xffffffffff049887 */ /* 0x000fc80008000000 */
[----:B------:R-:W-:-:S04]  /*0510*/  ULOP3.LUT UR4, UR4, 0x1, URZ, 0xc0, !UPT ;  /* 0x0000000104047892 */ /* 0x000fc8000f8ec0ff */
[----:B------:R-:W-:-:S11]  /*0520*/  UISETP.NE.U32.AND UP3, UPT, UR4, 0x1, UPT ;  /* 0x000000010400788c */ /* 0x000fd6000bf65070 */
.L_x_8:
[----:B-1----:R-:W1:Y:S01]  /*0530*/  SHFL.IDX PT, R0, R2, RZ, 0x1f ;  /* 0x00001fff02007589 */ /* 0x002e6200000e0000 */
[----:B------:R-:W-:-:S04]  /*0540*/  UISETP.NE.AND UP0, UPT, UR12, 0x2, UPT ;  /* 0x000000020c00788c */ /* 0x000fc8000bf05270 */
[----:B------:R-:W-:Y:S01]  /*0550*/  USEL UR29, URZ, 0x1, UP0 ;  /* 0x00000001ff1d7887 */ /* 0x000fe20008000000 */
[----:B-1----:R-:W-:-:S13]  /*0560*/  ISETP.NE.AND P0, PT, R0, RZ, PT ;  /* 0x000000ff0000720c */ /* 0x002fda0003f05270 */
[----:B------:R-:W-:Y:S05]  /*0570*/  @P0 BRA `(.L_x_9) ;  /* 0x0000000000380947 */ /* 0x000fea0003800000 */
[----:B------:R-:W1:Y:S01]  /*0580*/  S2UR UR5, SR_CgaCtaId ;  /* 0x00000000000579c3 */ /* 0x000e620000008800 */
[----:B------:R-:W-:Y:S01]  /*0590*/  UMOV UR6, 0x400 ;  /* 0x0000040000067882 */ /* 0x000fe20000000000 */
[----:B------:R-:W-:Y:S01]  /*05a0*/  UMOV UR4, 0x1 ;  /* 0x0000000100047882 */ /* 0x000fe20000000000 */
[----:B------:R-:W-:Y:S01]  /*05b0*/  ELECT P0, URZ, PT ;  /* 0x0000000000ff782f */ /* 0x000fe20003800000 */
[----:B-1----:R-:W-:Y:S02]  /*05c0*/  ULEA UR5, UR5, UR6, 0x18 ;  /* 0x0000000605057291 */ /* 0x002fe4000f8ec0ff */
[----:B------:R-:W-:-:S04]  /*05d0*/  UIADD3 UR6, UPT, UPT, -UR4, 0x100000, URZ ;  /* 0x0010000004067890 */ /* 0x000fc8000fffe1ff */
[----:B------:R-:W-:Y:S02]  /*05e0*/  USHF.L.U32 UR7, UR6, 0xb, URZ ;  /* 0x0000000b06077899 */ /* 0x000fe400080006ff */
[----:B------:R-:W-:Y:S01]  /*05f0*/  USHF.L.U32 UR6, UR6, 0x1, URZ ;  /* 0x0000000106067899 */ /* 0x000fe200080006ff */
[----:B------:R-:W1:Y:S11]  /*0600*/  FENCE.VIEW.ASYNC.S ;  /* 0x00000000000073c6 */ /* 0x000e760000000000 */
[----:B-1----:R1:W2:Y:S01]  /*0610*/  SYNCS.EXCH.64 URZ, [UR5], UR6 ;  /* 0x0000000605ff75b2 */ /* 0x0022a20008000100 */
[----:B------:R1:W3:Y:S01]  /*0620*/  SYNCS.EXCH.64 URZ, [UR5+0x10], UR6 ;  /* 0x0000100605ff75b2 */ /* 0x0002e20008000100 */
[----:B------:R1:W4:Y:S01]  /*0630*/  SYNCS.EXCH.64 URZ, [UR5+0x8], UR6 ;  /* 0x0000080605ff75b2 */ /* 0x0003220008000100 */
[----:B------:R1:W1:Y:S01]  /*0640*/  SYNCS.EXCH.64 URZ, [UR5+0x18], UR6 ;  /* 0x0000180605ff75b2 */ /* 0x0002620008000100 */
[----:B------:R-:W-:Y:S01]  /*0650*/  NOP ;  /* 0x0000000000007918 */ /* 0x000fe20000000000 */
.L_x_9:
[----:B------:R-:W5:Y:S01]  /*0660*/  SHFL.IDX PT, R0, R2, RZ, 0x1f ;  /* 0x00001fff02007589 */ /* 0x000f6200000e0000 */
[----:B------:R-:W-:Y:S01]  /*0670*/  NOP ;  /* 0x0000000000007918 */ /* 0x000fe20000000000 */
[----:B-----5:R-:W-:-:S13]  /*0680*/  ISETP.NE.AND P0, PT, R0, 0x1, PT ;  /* 0x000000010000780c */ /* 0x020fda0003f05270 */
[----:B------:R-:W-:Y:S05]  /*0690*/  @P0 BRA `(.L_x_10) ;  /* 0x0000000000400947 */ /* 0x000fea0003800000 */
[----:B-1----:R-:W1:Y:S01]  /*06a0*/  S2UR UR6, SR_CgaCtaId ;  /* 0x00000000000679c3 */ /* 0x002e620000008800 */
[----:B------:R-:W-:Y:S01]  /*06b0*/  UMOV UR7, 0x400 ;  /* 0x0000040000077882 */ /* 0x000fe20000000000 */
[----:B------:R-:W-:Y:S01]  /*06c0*/  UMOV UR5, 0x20 ;  /* 0x0000002000057882 */ /* 0x000fe20000000000 */
[----:B------:R-:W-:Y:S01]  /*06d0*/  UMOV UR4, 0x80 ;  /* 0x0000008000047882 */ /* 0x000fe20000000000 */
[----:B------:R-:W-:-:S04]  /*06e0*/  UIADD3 UR8, UPT, UPT, -UR5, 0x100000, URZ ;  /* 0x0010000005087890 */ /* 0x000fc8000fffe1ff */
[----:B------:R-:W-:Y:S02]  /*06f0*/  USHF.L.U32 UR9, UR8, 0xb, URZ ;  /* 0x0000000b08097899 */ /* 0x000fe400080006ff */
[----:B------:R-:W-:Y:S02]  /*0700*/  USHF.L.U32 UR8, UR8, 0x1, URZ ;  /* 0x0000000108087899 */ /* 0x000fe400080006ff */
[----:B------:R-:W-:-:S04]  /*0710*/  UIADD3 UR4, UPT, UPT, -UR4, 0x100000, URZ ;  /* 0x0010000004047890 */ /* 0x000fc8000fffe1ff */
[----:B------:R-:W-:Y:S02]  /*0720*/  USHF.L.U32 UR5, UR4, 0xb, URZ ;  /* 0x0000000b04057899 */ /* 0x000fe400080006ff */
[----:B------:R-:W-:Y:S01]  /*0730*/  USHF.L.U32 UR4, UR4, 0x1, URZ ;  /* 0x0000000104047899 */ /* 0x000fe200080006ff */
[----:B------:R-:W-:Y:S01]  /*0740*/  ELECT P0, URZ, PT ;  /* 0x0000000000ff782f */ /* 0x000fe20003800000 */
[----:B-1----:R-:W-:Y:S01]  /*0750*/  ULEA UR6, UR6, UR7, 0x18 ;  /* 0x0000000706067291 */ /* 0x002fe2000f8ec0ff */
[----:B------:R-:W1:Y:S11]  /*0760*/  FENCE.VIEW.ASYNC.S ;  /* 0x00000000000073c6 */ /* 0x000e760000000000 */
[----:B-1----:R1:W1:Y:S01]  /*0770*/  SYNCS.EXCH.64 URZ, [UR6+0x20], UR8 ;  /* 0x0000200806ff75b2 */ /* 0x0022620008000100 */
[----:B------:R1:W1:Y:S01]  /*0780*/  SYNCS.EXCH.64 URZ, [UR6+0x28], UR4 ;  /* 0x0000280406ff75b2 */ /* 0x0002620008000100 */
[----:B------:R-:W-:Y:S01]  /*0790*/  NOP ;  /* 0x0000000000007918 */ /* 0x000fe20000000000 */
.L_x_10:
[----:B------:R-:W5:Y:S01]  /*07a0*/  SHFL.IDX PT, R0, R2, RZ, 0x1f ;  /* 0x00001fff02007589 */ /* 0x000f6200000e0000 */
[----:B------:R-:W-:Y:S01]  /*07b0*/  NOP ;  /* 0x0000000000007918 */ /* 0x000fe20000000000 */
[----:B-----5:R-:W-:-:S13]  /*07c0*/  ISETP.NE.AND P0, PT, R0, 0x3, PT ;  /* 0x000000030000780c */ /* 0x020fda0003f05270 */
[----:B------:R-:W-:Y:S05]  /*07d0*/  @P0 BRA `(.L_x_11) ;  /* 0x0000000000300947 */ /* 0x000fea0003800000 */
[----:B-1----:R-:W1:Y:S01]  /*07e0*/  S2UR UR5, SR_CgaCtaId ;  /* 0x00000000000579c3 */ /* 0x002e620000008800 */
        /* <DEDUP_REMOVED lines=8> */
[----:B-1----:R1:W1:Y:S01]  /*0870*/  SYNCS.EXCH.64 URZ, [UR5+0x30], UR6 ;  /* 0x0000300605ff75b2 */ /* 0x0022620008000100 */
[----:B------:R1:W1:Y:S01]  /*0880*/  SYNCS.EXCH.64 URZ, [UR5+0x38], UR6 ;  /* 0x0000380605ff75b2 */ /* 0x0002620008000100 */
[----:B------:R-:W-:Y:S01]  /*0890*/  NOP ;  /* 0x0000000000007918 */ /* 0x000fe20000000000 */
.L_x_11:
[----:B------:R-:W5:Y:S01]  /*08a0*/  SHFL.IDX PT, R0, R2, RZ, 0x1f ;  /* 0x00001fff02007589 */ /* 0x000f6200000e0000 */
[----:B------:R-:W-:Y:S01]  /*08b0*/  NOP ;  /* 0x0000000000007918 */ /* 0x000fe20000000000 */
[----:B-----5:R-:W-:-:S13]  /*08c0*/  ISETP.NE.AND P0, PT, R0, 0x4, PT ;  /* 0x000000040000780c */ /* 0x020fda0003f05270 */
[----:B------:R-:W-:Y:S05]  /*08d0*/  @P0 BRA `(.L_x_12) ;  /* 0x00000000004c0947 */ /* 0x000fea0003800000 */
[----:B-1----:R-:W1:Y:S01]  /*08e0*/  S2UR UR5, SR_CgaCtaId ;  /* 0x00000000000579c3 */ /* 0x002e620000008800 */
[----:B------:R-:W-:Y:S01]  /*08f0*/  UMOV UR7, 0x100 ;  /* 0x0000010000077882 */ /* 0x000fe20000000000 */
[----:B------:R-:W-:Y:S01]  /*0900*/  UMOV UR6, 0x400 ;  /* 0x0000040000067882 */ /* 0x000fe20000000000 */
[----:B------:R-:W-:Y:S01]  /*0910*/  USEL UR7, UR7, 0xe0, UP3 ;  /* 0x000000e007077887 */ /* 0x000fe20009800000 */
[----:B------:R-:W-:Y:S01]  /*0920*/  UMOV UR4, 0x1 ;  /* 0x0000000100047882 */ /* 0x000fe20000000000 */
[----:B------:R-:W-:Y:S01]  /*0930*/  ELECT P0, URZ, PT ;  /* 0x0000000000ff782f */ /* 0x000fe20003800000 */
[----:B------:R-:W-:-:S04]  /*0940*/  UIADD3 UR8, UPT, UPT, -UR4, 0x100000, URZ ;  /* 0x0010000004087890 */ /* 0x000fc8000fffe1ff */
[----:B------:R-:W-:Y:S02]  /*0950*/  USHF.L.U32 UR9, UR8, 0xb, URZ ;  /* 0x0000000b08097899 */ /* 0x000fe400080006ff */
[----:B------:R-:W-:Y:S02]  /*0960*/  USHF.L.U32 UR8, UR8, 0x1, URZ ;  /* 0x0000000108087899 */ /* 0x000fe400080006ff */
[----:B-1----:R-:W-:Y:S02]  /*0970*/  ULEA UR5, UR5, UR6, 0x18 ;  /* 0x0000000605057291 */ /* 0x002fe4000f8ec0ff */
[----:B------:R-:W-:-:S04]  /*0980*/  UIADD3 UR6, UPT, UPT, -UR7, 0x100000, URZ ;  /* 0x0010000007067890 */ /* 0x000fc8000fffe1ff */
[----:B------:R-:W-:Y:S02]  /*0990*/  USHF.L.U32 UR7, UR6, 0xb, URZ ;  /* 0x0000000b06077899 */ /* 0x000fe400080006ff */
[----:B------:R-:W-:Y:S01]  /*09a0*/  USHF.L.U32 UR6, UR6, 0x1, URZ ;  /* 0x0000000106067899 */ /* 0x000fe200080006ff */
[----:B------:R-:W1:Y:S03]  /*09b0*/  FENCE.VIEW.ASYNC.S ;  /* 0x00000000000073c6 */ /* 0x000e660000000000 */
[----:B-1----:R1:W1:Y:S08]  /*09c0*/  SYNCS.EXCH.64 URZ, [UR5+0x40], UR8 ;  /* 0x0000400805ff75b2 */ /* 0x0022700008000100 */
[----:B------:R1:W1:Y:S01]  /*09d0*/  SYNCS.EXCH.64 URZ, [UR5+0x50], UR6 ;  /* 0x0000500605ff75b2 */ /* 0x0002620008000100 */
[----:B------:R1:W1:Y:S01]  /*09e0*/  SYNCS.EXCH.64 URZ, [UR5+0x48], UR8 ;  /* 0x0000480805ff75b2 */ /* 0x0002620008000100 */
[----:B------:R1:W1:Y:S01]  /*09f0*/  SYNCS.EXCH.64 URZ, [UR5+0x58], UR6 ;  /* 0x0000580605ff75b2 */ /* 0x0002620008000100 */
[----:B------:R-:W-:Y:S01]  /*0a00*/  NOP ;  /* 0x0000000000007918 */ /* 0x000fe20000000000 */
.L_x_12:
        /* <DEDUP_REMOVED lines=19> */
[----:B------:R1:W1:Y:S01]  /*0b40*/  SYNCS.EXCH.64 URZ, [UR6+0x68], UR8 ;  /* 0x0000680806ff75b2 */ /* 0x0002620008000100 */
[----:B------:R1:W1:Y:S01]  /*0b50*/  SYNCS.EXCH.64 URZ, [UR6+0x78], UR4 ;  /* 0x0000780406ff75b2 */ /* 0x0002620008000100 */
[----:B------:R-:W-:Y:S01]  /*0b60*/  NOP ;  /* 0x0000000000007918 */ /* 0x000fe20000000000 */
.L_x_13:
[----:B------:R-:W5:Y:S01]  /*0b70*/  SHFL.IDX PT, R2, R2, RZ, 0x1f ;  /* 0x00001fff02027589 */ /* 0x000f6200000e0000 */
[----:B------:R-:W1:Y:S01]  /*0b80*/  S2UR UR63, SR_CTAID.X ;  /* 0x00000000003f79c3 */ /* 0x000e620000002500 */
[----:B------:R-:W-:-:S07]  /*0b90*/  NOP ;  /* 0x0000000000007918 */ /* 0x000fce0000000000 */
[----:B------:R-:W1:Y:S01]  /*0ba0*/  S2UR UR62, SR_CTAID.Y ;  /* 0x00000000003e79c3 */ /* 0x000e620000002600 */
[----:B-----5:R-:W-:-:S13]  /*0bb0*/  ISETP.NE.AND P0, PT, R2, 0x3, PT ;  /* 0x000000030200780c */ /* 0x020fda0003f05270 */
[----:B-1----:R-:W-:Y:S05]  /*0bc0*/  @P0 BRA `(.L_x_14) ;  /* 0x0000000000380947 */ /* 0x002fea0003800000 */
        /* <DEDUP_REMOVED lines=11> */
[----:B------:R1:W1:Y:S01]  /*0c80*/  SYNCS.EXCH.64 URZ, [UR5+0x88], UR6 ;  /* 0x0000880605ff75b2 */ /* 0x0002620008000100 */
[----:B------:R1:W1:Y:S01]  /*0c90*/  SYNCS.EXCH.64 URZ, [UR5+0x98], UR6 ;  /* 0x0000980605ff75b2 */ /* 0x0002620008000100 */
[----:B------:R-:W-:Y:S01]  /*0ca0*/  NOP ;  /* 0x0000000000007918 */ /* 0x000fe20000000000 */
.L_x_14:
[----:B------:R-:W-:-:S05]  /*0cb0*/  CS2R.32 R2, SR_CgaSize ;  /* 0x0000000000027805 */ /* 0x000fca0000008a00 */
[----:B------:R-:W-:-:S05]  /*0cc0*/  IMAD R2, R2, -0xa0, RZ ;  /* 0xffffff6002027824 */ /* 0x000fca00078e02ff */
[----:B-1----:R-:W-:-:S14]  /*0cd0*/  R2UR UR5, R2 ;  /* 0x00000000020572ca */ /* 0x002fdc00000e0000 */
[----:B------:R-:W1:Y:S01]  /*0ce0*/  LDCU UR5, c[0x0][UR5+0x2b0] ;  /* 0x00005600050577ac */ /* 0x000e620008000800 */
[----:B------:R-:W-:Y:S01]  /*0cf0*/  I2FP.F32.U32 R2, UR63 ;  /* 0x0000003f00027c45 */ /* 0x000fe20008201000 */
[----:B------:R-:W-:Y:S01]  /*0d00*/  NOP ;  /* 0x0000000000007918 */ /* 0x000fe20000000000 */
[----:B------:R-:W-:Y:S02]  /*0d10*/  I2FP.F32.U32 R0, UR62 ;  /* 0x0000003e00007c45 */ /* 0x000fe40008201000 */
[----:B------:R-:W-:-:S06]  /*0d20*/  RPCMOV.32 Rpc.LO, R2 ;  /* 0x0000000200007352 */ /* 0x000fcc0000000000 */
[----:B------:R-:W-:-:S05]  /*0d30*/  CS2R.32 R2, SR_CgaSize ;  /* 0x0000000000027805 */ /* 0x000fca0000008a00 */
[----:B------:R-:W-:-:S05]  /*0d40*/  IMAD R2, R2, -0xa0, RZ ;  /* 0xffffff6002027824 */ /* 0x000fca00078e02ff */
[----:B------:R-:W-:Y:S02]  /*0d50*/  R2UR UR4, R2 ;  /* 0x00000000020472ca */ /* 0x000fe400000e0000 */
[----:B------:R-:W-:-:S12]  /*0d60*/  RPCMOV.32 R2, Rpc.LO ;  /* 0x0000000000027353 */ /* 0x000fd80000000000 */
[----:B------:R-:W5:Y:S01]  /*0d70*/  LDCU UR4, c[0x0][UR4+0x2b4] ;  /* 0x00005680040477ac */ /* 0x000f620008000800 */
[----:B------:R-:W2:Y:S01]  /*0d80*/  S2UR UR36, SR_CTAID.Z ;  /* 0x00000000002479c3 */ /* 0x000ea20000002700 */
[----:B------:R-:W3:Y:S01]  /*0d90*/  LDCU UR13, c[0x0][0xb24] ;  /* 0x00016480ff0d77ac */ /* 0x000ee20008000800 */
[----:B-1----:R-:W-:-:S05]  /*0da0*/  FMUL R2, R2, UR5 ;  /* 0x0000000502027c20 */ /* 0x002fca0008400000 */
[----:B------:R-:W-:-:S06]  /*0db0*/  RPCMOV.32 Rpc.LO, R2 ;  /* 0x0000000200007352 */ /* 0x000fcc0000000000 */
[----:B------:R-:W-:-:S05]  /*0dc0*/  CS2R.32 R2, SR_CgaSize ;  /* 0x0000000000027805 */ /* 0x000fca0000008a00 */
[----:B------:R-:W-:-:S05]  /*0dd0*/  IMAD R2, R2, -0xa0, RZ ;  /* 0xffffff6002027824 */ /* 0x000fca00078e02ff */
[----:B------:R-:W-:Y:S02]  /*0de0*/  R2UR UR5, R2 ;  /* 0x00000000020572ca */ /* 0x000fe400000e0000 */
[----:B------:R-:W-:-:S12]  /*0df0*/  RPCMOV.32 R2, Rpc.LO ;  /* 0x0000000000027353 */ /* 0x000fd80000000000 */
[----:B------:R-:W1:Y:S01]  /*0e00*/  LDCU UR5, c[0x0][UR5+0x2a0] ;  /* 0x00005400050577ac */ /* 0x000e620008000800 */
[----:B-----5:R-:W-:Y:S01]  /*0e10*/  FMUL R0, R0, UR4 ;  /* 0x0000000400007c20 */ /* 0x020fe20008400000 */
[----:B------:R-:W-:-:S06]  /*0e20*/  RPCMOV.32 Rpc.LO, R2 ;  /* 0x0000000200007352 */ /* 0x000fcc0000000000 */
[----:B------:R-:W-:-:S05]  /*0e30*/  CS2R.32 R2, SR_CgaSize ;  /* 0x0000000000027805 */ /* 0x000fca0000008a00 */
[----:B------:R-:W-:-:S05]  /*0e40*/  IMAD R2, R2, -0xa0, RZ ;  /* 0xffffff6002027824 */ /* 0x000fca00078e02ff */
[----:B------:R-:W-:Y:S02]  /*0e50*/  R2UR UR4, R2 ;  /* 0x00000000020472ca */ /* 0x000fe400000e0000 */
[----:B------:R-:W-:-:S12]  /*0e60*/  RPCMOV.32 R2, Rpc.LO ;  /* 0x0000000000027353 */ /* 0x000fd80000000000 */
[----:B------:R-:W5:Y:S01]  /*0e70*/  LDCU UR4, c[0x0][UR4+0x2a4] ;  /* 0x00005480040477ac */ /* 0x000f620008000800 */
[----:B------:R-:W4:Y:S01]  /*0e80*/  F2I.U32.TRUNC.NTZ R2, R2 ;  /* 0x0000000200027305 */ /* 0x000f22000020f000 */
[----:B---3--:R-:W-:-:S07]  /*0e90*/  UISETP.GE.AND UP0, UPT, UR13, 0x1, UPT ;  /* 0x000000010d00788c */ /* 0x008fce000bf06270 */
[----:B------:R-:W3:Y:S01]  /*0ea0*/  F2I.U32.TRUNC.NTZ R0, R0 ;  /* 0x0000000000007305 */ /* 0x000ee2000020f000 */
[----:B----4-:R-:W-:Y:S02]  /*0eb0*/  R2UR UR47, R2 ;  /* 0x00000000022f72ca */ /* 0x010fe400000e0000 */
[----:B---3--:R-:W-:-:S11]  /*0ec0*/  R2UR UR46, R0 ;  /* 0x00000000002e72ca */ /* 0x008fd600000e0000 */
[----:B------:R-:W-:-:S04]  /*0ed0*/  UIADD3 UR47, UPT, UPT, -UR47, URZ, URZ ;  /* 0x000000ff2f2f7290 */ /* 0x000fc8000fffe1ff */
[----:B-1----:R-:W-:Y:S02]  /*0ee0*/  UIMAD UR47, UR5, UR47, UR63 ;  /* 0x0000002f052f72a4 */ /* 0x002fe4000f8e023f */
[----:B------:R-:W-:-:S04]  /*0ef0*/  UIADD3 UR46, UPT, UPT, -UR46, URZ, URZ ;  /* 0x000000ff2e2e7290 */ /* 0x000fc8000fffe1ff */
[----:B-----5:R-:W-:Y:S01]  /*0f00*/  UIMAD UR46, UR4, UR46, UR62 ;  /* 0x0000002e042e72a4 */ /* 0x020fe2000f8e023e */
[----:B--2---:R-:W-:Y:S06]  /*0f10*/  BAR.SYNC.DEFER_BLOCKING 0x0 ;  /* 0x0000000000007b1d */ /* 0x004fec0000010000 */
[----:B------:R-:W-:Y:S05]  /*0f20*/  BRA.U !UP0, `(.L_x_15) ;  /* 0x0000000108b87547 */ /* 0x000fea000b800000 */
[----:B------:R-:W1:Y:S01]  /*0f30*/  LDCU.128 UR4, c[0x0][0xb10] ;  /* 0x00016200ff0477ac */ /* 0x000e620008000c00 */
[----:B------:R-:W2:Y:S01]  /*0f40*/  LDCU UR15, c[0x0][0x370] ;  /* 0x00006e00ff0f77ac */ /* 0x000ea20008000800 */
[----:B------:R-:W3:Y:S01]  /*0f50*/  LDCU UR14, c[0x0][0x374] ;  /* 0x00006e80ff0e77ac */ /* 0x000ee20008000800 */
[----:B------:R-:W4:Y:S01]  /*0f60*/  LDCU UR11, c[0x0][0xb0c] ;  /* 0x00016180ff0b77ac */ /* 0x000f220008000800 */
[----:B------:R-:W5:Y:S01]  /*0f70*/  LDCU UR10, c[0x0][0xb20] ;  /* 0x00016400ff0a77ac */ /* 0x000f620008000800 */
[----:B------:R-:W5:Y:S01]  /*0f80*/  LDCU.64 UR8, c[0x0][0xb28] ;  /* 0x00016500ff0877ac */ /* 0x000f620008000a00 */
[----:B-1----:R-:W-:Y:S02]  /*0f90*/  UISETP.NE.AND UP0, UPT, UR6, 0x1, UPT ;  /* 0x000000010600788c */ /* 0x002fe4000bf05270 */
[----:B---3--:R-:W-:Y:S02]  /*0fa0*/  UIMAD.WIDE.U32 UR18, UR14, UR7, URZ ;  /* 0x000000070e1272a5 */ /* 0x008fe4000f8e00ff */
[----:B------:R-:W-:-:S02]  /*0fb0*/  UISETP.NE.AND UP4, UPT, UR13, 0x1, UPT ;  /* 0x000000010d00788c */ /* 0x000fc4000bf85270 */
[----:B----4-:R-:W-:Y:S02]  /*0fc0*/  UISETP.NE.AND UP1, UPT, UR11, 0x1, UPT ;  /* 0x000000010b00788c */ /* 0x010fe4000bf25270 */
[----:B------:R-:W-:Y:S02]  /*0fd0*/  UIMAD.WIDE.U32 UR20, UR62, UR7, URZ ;  /* 0x000000073e1472a5 */ /* 0x000fe4000f8e00ff */
[----:B--2---:R-:W-:Y:S01]  /*0fe0*/  UIMAD.WIDE.U32 UR16, UR15, UR4, URZ ;  /* 0x000000040f1072a5 */ /* 0x004fe2000f8e00ff */
[----:B------:R-:W-:Y:S01]  /*0ff0*/  UMOV UR7, UR19 ;  /* 0x0000001300077c82 */ /* 0x000fe20008000000 */
[----:B------:R-:W-:Y:S02]  /*1000*/  UIMAD.WIDE.U32 UR18, UR63, UR4, URZ ;  /* 0x000000043f1272a5 */ /* 0x000fe4000f8e00ff */
[----:B-----5:R-:W-:-:S03]  /*1010*/  @UP0 USHF.R.U32.HI UR14, URZ, UR10, UR7 ;  /* 0x0000000aff0e0299 */ /* 0x020fc60008011607 */
[----:B------:R-:W-:Y:S02]  /*1020*/  @UP1 USHF.R.U32.HI UR15, URZ, UR5, UR17 ;  /* 0x00000005ff0f1299 */ /* 0x000fe40008011611 */
[----:B------:R-:W-:Y:S02]  /*1030*/  UIMAD.WIDE.U32 UR16, UR14, UR8, URZ ;  /* 0x000000080e1072a5 */ /* 0x000fe4000f8e00ff */
[----:B------:R-:W-:Y:S02]  /*1040*/  USHF.R.U32.HI UR21, URZ, UR10, UR21 ;  /* 0x0000000aff157299 */ /* 0x000fe40008011615 */
[----:B------:R-:W-:Y:S02]  /*1050*/  UIMAD.WIDE.U32 UR22, UR15, UR8, URZ ;  /* 0x000000080f1672a5 */ /* 0x000fe4000f8e00ff */
[----:B------:R-:W-:Y:S02]  /*1060*/  @UP4 USHF.R.U32.HI UR14, URZ, UR9, UR17 ;  /* 0x00000009ff0e4299 */ /* 0x000fe40008011611 */
[----:B------:R-:W-:-:S02]  /*1070*/  USHF.R.U32.HI UR19, URZ, UR5, UR19 ;  /* 0x00000005ff137299 */ /* 0x000fc40008011613 */
[----:B------:R-:W-:Y:S02]  /*1080*/  USEL UR21, UR62, UR21, !UP0 ;  /* 0x000000153e157287 */ /* 0x000fe4000c000000 */
[----:B------:R-:W-:Y:S02]  /*1090*/  @UP4 USHF.R.U32.HI UR15, URZ, UR9, UR23 ;  /* 0x00000009ff0f4299 */ /* 0x000fe40008011617 */
[----:B------:R-:W-:Y:S02]  /*10a0*/  UIMAD UR14, UR14, UR13, URZ ;  /* 0x0000000d0e0e72a4 */ /* 0x000fe4000f8e02ff */
[----:B------:R-:W-:Y:S02]  /*10b0*/  USEL UR19, UR63, UR19, !UP1 ;  /* 0x000000133f137287 */ /* 0x000fe4000c800000 */
[----:B------:R-:W-:Y:S02]  /*10c0*/  UIMAD UR4, UR15, UR13, URZ ;  /* 0x0000000d0f0472a4 */ /* 0x000fe4000f8e02ff */
[----:B------:R-:W-:-:S02]  /*10d0*/  UISETP.GE.AND UP0, UPT, UR21, UR14, UPT ;  /* 0x0000000e1500728c */ /* 0x000fc4000bf06270 */
[----:B------:R-:W-:Y:S02]  /*10e0*/  UIMAD.WIDE.U32 UR22, UR21, UR8, URZ ;  /* 0x00000008151672a5 */ /* 0x000fe4000f8e00ff */
[----:B------:R-:W-:Y:S02]  /*10f0*/  UISETP.GE.OR UP0, UPT, UR19, UR4, UP0 ;  /* 0x000000041300728c */ /* 0x000fe40008706670 */
[----:B------:R-:W-:Y:S02]  /*1100*/  USHF.R.U32.HI UR4, URZ, UR9, UR23 ;  /* 0x00000009ff047299 */ /* 0x000fe40008011617 */
[----:B------:R-:W-:Y:S02]  /*1110*/  UIMAD.WIDE.U32 UR16, UR19, UR8, URZ ;  /* 0x00000008131072a5 */ /* 0x000fe4000f8e00ff */
[----:B------:R-:W-:Y:S02]  /*1120*/  USEL UR4, UR21, UR4, !UP4 ;  /* 0x0000000415047287 */ /* 0x000fe4000e000000 */
[----:B------:R-:W-:-:S02]  /*1130*/  UIADD3 UR5, UPT, UPT, -UR21, URZ, URZ ;  /* 0x000000ff15057290 */ /* 0x000fc4000fffe1ff */
[----:B------:R-:W-:Y:S02]  /*1140*/  UIADD3 UR8, UPT, UPT, -UR4, URZ, URZ ;  /* 0x000000ff04087290 */ /* 0x000fe4000fffe1ff */
[----:B------:R-:W-:Y:S02]  /*1150*/  @!UP0 USHF.R.U32.HI UR9, URZ, UR9, UR17 ;  /* 0x00000009ff098299 */ /* 0x000fe40008011611 */
[----:B------:R-:W-:Y:S02]  /*1160*/  UIMAD UR8, UR13, UR8, UR21 ;  /* 0x000000080d0872a4 */ /* 0x000fe4000f8e0215 */
[----:B------:R-:W-:Y:S02]  /*1170*/  @!UP0 USEL UR9, UR19, UR9, !UP4 ;  /* 0x0000000913098287 */ /* 0x000fe4000e000000 */
[----:B------:R-:W-:Y:S02]  /*1180*/  UIADD3 UR7, UPT, UPT, -UR19, URZ, URZ ;  /* 0x000000ff13077290 */ /* 0x000fe4000fffe1ff */
[----:B------:R-:W-:-:S02]  /*1190*/  @!UP0 UIMAD UR8, UR8, UR15, UR9 ;  /* 0x0000000f080882a4 */ /* 0x000fc4000f8e0209 */
[----:B------:R-:W-:Y:S02]  /*11a0*/  @!UP0 UIADD3 UR4, UPT, UPT, UR4, -UR9, URZ ;  /* 0x8000000904048290 */ /* 0x000fe4000fffe0ff */
[----:B------:R-:W-:Y:S02]  /*11b0*/  UIMAD UR5, UR6, UR5, UR62 ;  /* 0x00000005060572a4 */ /* 0x000fe4000f8e023e */
[----:B------:R-:W-:Y:S02]  /*11c0*/  @!UP0 UIMAD UR21, UR4, UR13, UR19 ;  /* 0x0000000d041582a4 */ /* 0x000fe4000f8e0213 */
[----:B------:R-:W-:Y:S01]  /*11d0*/  UIMAD UR7, UR11, UR7, UR63 ;  /* 0x000000070b0772a4 */ /* 0x000fe2000f8e023f */
[----:B------:R-:W-:Y:S01]  /*11e0*/  @!UP0 UMOV UR19, UR8 ;  /* 0x0000000800138c82 */ /* 0x000fe20008000000 */
[----:B------:R-:W-:Y:S02]  /*11f0*/  UIMAD UR62, UR21, UR6, UR5 ;  /* 0x00000006153e72a4 */ /* 0x000fe4000f8e0205 */
[----:B------:R-:W-:-:S12]  /*1200*/  UIMAD UR63, UR19, UR11, UR7 ;  /* 0x0000000b133f72a4 */ /* 0x000fd8000f8e0207 */
.L_x_15:
[----:B------:R-:W1:Y:S01]  /*1210*/  LDCU UR4, c[0x0][0xb30] ;  /* 0x00016600ff0477ac */ /* 0x000e620008000800 */
[----:B------:R-:W2:Y:S01]  /*1220*/  S2UR UR5, SR_CgaCtaId ;  /* 0x00000000000579c3 */ /* 0x000ea20000008800 */
[----:B-1----:R-:W-:-:S09]  /*1230*/  UISETP.NE.AND UP0, UPT, UR4, 0x1, UPT ;  /* 0x000000010400788c */ /* 0x002fd2000bf05270 */
[----:B--2---:R-:W-:Y:S05]  /*1240*/  BRA.U UP0, `(.L_x_16) ;  /* 0x0000000100407547 */ /* 0x004fea000b800000 */
[----:B------:R-:W1:Y:S01]  /*1250*/  LDCU.128 UR8, c[0x0][0xb10] ;  /* 0x00016200ff0877ac */ /* 0x000e620008000c00 */
[----:B------:R-:W2:Y:S01]  /*1260*/  LDCU UR6, c[0x0][0xb0c] ;  /* 0x00016180ff0677ac */ /* 0x000ea20008000800 */
[----:B------:R-:W3:Y:S01]  /*1270*/  LDCU UR4, c[0x0][0xb20] ;  /* 0x00016400ff0477ac */ /* 0x000ee20008000800 */
[----:B-1----:R-:W-:Y:S02]  /*1280*/  UIMAD.WIDE.U32 UR16, UR63, UR8, URZ ;  /* 0x000000083f1072a5 */ /* 0x002fe4000f8e00ff */
[----:B------:R-:W-:Y:S02]  /*1290*/  UIMAD.WIDE.U32 UR14, UR62, UR11, URZ ;  /* 0x0000000b3e0e72a5 */ /* 0x000fe4000f8e00ff */
[----:B--2---:R-:W-:Y:S02]  /*12a0*/  UISETP.NE.AND UP1, UPT, UR6, 0x1, UPT ;  /* 0x000000010600788c */ /* 0x004fe4000bf25270 */
[----:B------:R-:W-:Y:S01]  /*12b0*/  UISETP.NE.AND UP0, UPT, UR10, 0x1, UPT ;  /* 0x000000010a00788c */ /* 0x000fe2000bf05270 */
[----:B------:R-:W-:Y:S01]  /*12c0*/  UMOV UR7, UR17 ;  /* 0x0000001100077c82 */ /* 0x000fe20008000000 */
[----:B---3--:R-:W-:-:S02]  /*12d0*/  USHF.R.U32.HI UR4, URZ, UR4, UR15 ;  /* 0x00000004ff047299 */ /* 0x008fc4000801160f */
[----:B------:R-:W-:Y:S02]  /*12e0*/  USHF.R.U32.HI UR7, URZ, UR9, UR7 ;  /* 0x00000009ff077299 */ /* 0x000fe40008011607 */
[----:B------:R-:W-:Y:S02]  /*12f0*/  USEL UR4, UR62, UR4, !UP0 ;  /* 0x000000043e047287 */ /* 0x000fe4000c000000 */
[----:B------:R-:W-:-:S04]  /*1300*/  USEL UR7, UR63, UR7, !UP1 ;  /* 0x000000073f077287 */ /* 0x000fc8000c800000 */
[----:B------:R-:W-:Y:S02]  /*1310*/  UIADD3 UR8, UPT, UPT, UR7, -UR4, URZ ;  /* 0x8000000407087290 */ /* 0x000fe4000fffe0ff */
[----:B------:R-:W-:Y:S02]  /*1320*/  UIADD3 UR4, UPT, UPT, -UR7, UR4, URZ ;  /* 0x0000000407047290 */ /* 0x000fe4000fffe1ff */
[----:B------:R-:W-:Y:S02]  /*1330*/  UIMAD UR62, UR8, UR10, UR62 ;  /* 0x0000000a083e72a4 */ /* 0x000fe4000f8e023e */
[----:B------:R-:W-:-:S12]  /*1340*/  UIMAD UR63, UR4, UR6, UR63 ;  /* 0x00000006043f72a4 */ /* 0x000fd8000f8e023f */
.L_x_16:
[----:B------:R-:W-:Y:S01]  /*1350*/  BAR.SYNC.DEFER_BLOCKING 0x0 ;  /* 0x0000000000007b1d */ /* 0x000fe20000010000 */
[----:B------:R-:W-:Y:S01]  /*1360*/  UISETP.NE.AND UP0, UPT, UR12, 0x2, UPT ;  /* 0x000000020c00788c */ /* 0x000fe2000bf05270 */
[----:B------:R-:W-:Y:S02]  /*1370*/  ISETP.NE.OR P3, PT, R3, 0x2, !P3 ;  /* 0x000000020300780c */ /* 0x000fe40005f65670 */
[----:B------:R-:W-:Y:S02]  /*1380*/  LOP3.LUT R0, R6, 0x1f, RZ, 0xc0, !PT ;  /* 0x0000001f06007812 */ /* 0x000fe400078ec0ff */
[----:B------:R-:W1:Y:S04]  /*1390*/  LDCU UR13, c[0x0][0xb24] ;  /* 0x00016480ff0d77ac */ /* 0x000e680008000800 */
[----:B------:R-:W-:Y:S05]  /*13a0*/  BRA.U UP0, `(.L_x_17) ;  /* 0x00000011007c7547 */ /* 0x000fea000b800000 */
[----:B------:R-:W2:Y:S01]  /*13b0*/  LDCU UR31, c[0x0][0x38c] ;  /* 0x00007180ff1f77ac */ /* 0x000ea20008000800 */
[----:B------:R-:W-:Y:S01]  /*13c0*/  PLOP3.LUT P1, PT, PT, PT, UP3, 0x80, 0x8 ;  /* 0x000000000008781c */ /* 0x000fe20003f2f038 */
[----:B------:R-:W-:Y:S01]  /*13d0*/  IMAD.MOV.U32 R12, RZ, RZ, 0x1 ;  /* 0x00000001ff0c7424 */ /* 0x000fe200078e00ff */
[----:B------:R-:W-:Y:S02]  /*13e0*/  ISETP.EQ.OR P2, PT, R0, RZ, P3 ;  /* 0x000000ff0000720c */ /* 0x000fe40001f42670 */
[----:B------:R-:W-:Y:S02]  /*13f0*/  CS2R R10, SRZ ;  /* 0x00000000000a7805 */ /* 0x000fe4000001ff00 */
[----:B------:R-:W-:Y:S01]  /*1400*/  PLOP3.LUT P1, PT, P1, PT, PT, 0x8, 0x80 ;  /* 0x000000000080781c */ /* 0x000fe20000f2e170 */
[----:B------:R-:W-:Y:S01]  /*1410*/  IMAD.MOV.U32 R9, RZ, RZ, RZ ;  /* 0x000000ffff097224 */ /* 0x000fe200078e00ff */
[----:B------:R-:W3:Y:S01]  /*1420*/  LDCU UR21, c[0x0][0x370] ;  /* 0x00006e00ff1577ac */ /* 0x000ee20008000800 */
[----:B------:R-:W-:Y:S01]  /*1430*/  IMAD.MOV.U32 R8, RZ, RZ, 0x1 ;  /* 0x00000001ff087424 */ /* 0x000fe200078e00ff */
[----:B------:R-:W4:Y:S01]  /*1440*/  LDCU.64 UR40, c[0x0][0x348] ;  /* 0x00006900ff2877ac */ /* 0x000f220008000a00 */
[----:B------:R-:W1:Y:S01]  /*1450*/  LDCU UR15, c[0x0][0x374] ;  /* 0x00006e80ff0f77ac */ /* 0x000e620008000800 */
[----:B--2---:R-:W-:Y:S01]  /*1460*/  UIADD3 UR4, UPT, UPT, UR31, 0xff, URZ ;  /* 0x000000ff1f047890 */ /* 0x004fe2000fffe0ff */
[----:B------:R-:W-:-:S03]  /*1470*/  UMOV UR29, URZ ;  /* 0x000000ff001d7c82 */ /* 0x000fc60008000000 */
[----:B------:R-:W-:-:S04]  /*1480*/  USHF.R.S32.HI UR38, URZ, 0x1f, UR4 ;  /* 0x0000001fff267899 */ /* 0x000fc80008011404 */
[----:B------:R-:W-:Y:S02]  /*1490*/  ULEA.HI UR38, UR38, UR4, URZ, 0x8 ;  /* 0x0000000426267291 */ /* 0x000fe4000f8f40ff */
[----:B------:R-:W-:Y:S02]  /*14a0*/  UIADD3 UR4, UPT, UPT, UR31, -0x1, URZ ;  /* 0xffffffff1f047890 */ /* 0x000fe4000fffe0ff */
[----:B------:R-:W-:Y:S02]  /*14b0*/  USHF.R.S32.HI UR38, URZ, 0x8, UR38 ;  /* 0x00000008ff267899 */ /* 0x000fe40008011426 */
[----:B------:R-:W-:Y:S02]  /*14c0*/  UISETP.GE.U32.AND UP1, UPT, UR4, -0x1ff, UPT ;  /* 0xfffffe010400788c */ /* 0x000fe4000bf26070 */
[----:B------:R-:W-:Y:S02]  /*14d0*/  UISETP.LT.U32.AND UP0, UPT, UR38, 0x2, UPT ;  /* 0x000000022600788c */ /* 0x000fe4000bf01070 */
[----:B------:R-:W-:-:S02]  /*14e0*/  UIADD3 UR31, UPT, UPT, UR31, 0x1fe, URZ ;  /* 0x000001fe1f1f7890 */ /* 0x000fc4000fffe0ff */
[----:B------:R-:W-:-:S04]  /*14f0*/  USEL UR37, UR38, 0x2, UP0 ;  /* 0x0000000226257887 */ /* 0x000fc80008000000 */
[----:B------:R-:W-:Y:S02]  /*1500*/  UIADD3 UR14, UPT, UPT, UR37, -0x1, URZ ;  /* 0xffffffff250e7890 */ /* 0x000fe4000fffe0ff */
[----:B------:R-:W-:Y:S02]  /*1510*/  @UP1 UIADD3 UR14, UPT, UPT, UR37, URZ, URZ ;  /* 0x000000ff250e1290 */ /* 0x000fe4000fffe0ff */
[----:B------:R-:W-:Y:S02]  /*1520*/  UIADD3 UR30, UPT, UPT, UR38, -UR37, URZ ;  /* 0x80000025261e7290 */ /* 0x000fe4000fffe0ff */
[----:B-1-34-:R-:W-:-:S12]  /*1530*/  UIADD3 UR14, UPT, UPT, UR14, 0x1, URZ ;  /* 0x000000010e0e7890 */ /* 0x01afd8000fffe0ff */
.L_x_35:
[----:B------:R-:W-:Y:S01]  /*1540*/  UISETP.NE.AND UP0, UPT, UR5, URZ, UPT ;  /* 0x000000ff0500728c */ /* 0x000fe2000bf05270 */
[----:B-1----:R-:W1:Y:S08]  /*1550*/  S2UR UR5, SR_CgaCtaId ;  /* 0x00000000000579c3 */ /* 0x002e700000008800 */
[----:B------:R-:W-:Y:S05]  /*1560*/  BRA.U UP0, `(.L_x_18) ;  /* 0x0000000100347547 */ /* 0x000fea000b800000 */
[----:B------:R-:W2:Y:S01]  /*1570*/  S2R R0, SR_CgaCtaId ;  /* 0x0000000000007919 */ /* 0x000ea20000008800 */
[----:B------:R-:W-:Y:S02]  /*1580*/  MOV R3, 0x400 ;  /* 0x0000040000037802 */ /* 0x000fe40000000f00 */
[----:B------:R-:W-:Y:S02]  /*1590*/  SHF.L.U32 R2, R8, 0x1f, RZ ;  /* 0x0000001f08027819 */ /* 0x000fe400000006ff */
[----:B--2---:R-:W-:-:S05]  /*15a0*/  LEA R0, R0, R3, 0x18 ;  /* 0x0000000300007211 */ /* 0x004fca00078ec0ff */
[----:B------:R-:W-:-:S04]  /*15b0*/  IMAD R3, R9, 0x8, R0 ;  /* 0x0000000809037824 */ /* 0x000fc800078e0200 */
[----:B------:R-:W2:Y:S02]  /*15c0*/  SYNCS.PHASECHK.TRANS64.TRYWAIT P0, [R3+URZ+0x90], R2 ;  /* 0x00009002030075a7 */ /* 0x000ea400080011ff */
[----:B--2---:R-:W-:Y:S05]  /*15d0*/  @!P0 BRA `(.L_x_19) ;  /* 0x0000009400308947 */ /* 0x004fea0003800000 */
.L_x_97:
[----:B------:R-:W-:Y:S01]  /*15e0*/  VIADD R9, R9, 0x1 ;  /* 0x0000000109097836 */ /* 0x000fe20000000000 */
[----:B------:R2:W-:Y:S04]  /*15f0*/  SYNCS.ARRIVE.TRANS64.A1T0 RZ, [R3+URZ+0x80], RZ ;  /* 0x000080ff03ff79a7 */ /* 0x0005e800081000ff */
[----:B------:R-:W-:-:S04]  /*1600*/  ISETP.NE.AND P0, PT, R9, 0x2, PT ;  /* 0x000000020900780c */ /* 0x000fc80003f05270 */
[----:B------:R-:W-:Y:S02]  /*1610*/  SEL R9, R9, RZ, P0 ;  /* 0x000000ff09097207 */ /* 0x000fe40000000000 */
[----:B--2---:R-:W-:-:S04]  /*1620*/  SEL R3, RZ, 0x1, P0 ;  /* 0x00000001ff037807 */ /* 0x004fc80000000000 */
[----:B------:R-:W-:-:S07]  /*1630*/  LOP3.LUT R8, R8, R3, RZ, 0x3c, !PT ;  /* 0x0000000308087212 */ /* 0x000fce00078e3cff */
.L_x_18:
[----:B------:R-:W-:Y:S01]  /*1640*/  UMOV UR4, 0x400 ;  /* 0x0000040000047882 */ /* 0x000fe20000000000 */
[----:B------:R-:W-:Y:S01]  /*1650*/  SHF.L.U32 R0, R12, 0x1f, RZ ;  /* 0x0000001f0c007819 */ /* 0x000fe200000006ff */
[----:B-1----:R-:W-:Y:S02]  /*1660*/  ULEA UR4, UR5, UR4, 0x18 ;  /* 0x0000000405047291 */ /* 0x002fe4000f8ec0ff */
[----:B------:R-:W-:Y:S02]  /*1670*/  UISETP.GE.U32.AND UP0, UPT, UR31, 0x1ff, UPT ;  /* 0x000001ff1f00788c */ /* 0x000fe4000bf06070 */
[----:B------:R-:W-:Y:S02]  /*1680*/  ULEA UR6, UR29, UR4, 0x3 ;  /* 0x000000041d067291 */ /* 0x000fe4000f8e18ff */
[----:B------:R-:W-:Y:S02]  /*1690*/  USHF.L.U32 UR35, UR63, 0x7, URZ ;  /* 0x000000073f237899 */ /* 0x000fe400080006ff */
[----:B------:R-:W-:Y:S01]  /*16a0*/  UIMAD UR19, UR62, 0xb0, URZ ;  /* 0x000000b03e1378a4 */ /* 0x000fe2000f8e02ff */
[----:B------:R-:W-:-:S04]  /*16b0*/  UMOV UR39, URZ ;  /* 0x000000ff00277c82 */ /* 0x000fc80008000000 */
[----:B------:R1:W2:Y:S01]  /*16c0*/  SYNCS.PHASECHK.TRANS64.TRYWAIT P0, [UR6+0x10], R0 ;  /* 0x00001000ff0075a7 */ /* 0x0002a20008001106 */
[----:B------:R-:W-:Y:S06]  /*16d0*/  BRA.U !UP0, `(.L_x_20) ;  /* 0x0000000108d87547 */ /* 0x000fec000b800000 */
[----:B------:R-:W-:Y:S01]  /*16e0*/  UMOV UR42, URZ ;  /* 0x000000ff002a7c82 */ /* 0x000fe20008000000 */
[----:B------:R-:W-:-:S05]  /*16f0*/  UMOV UR7, UR29 ;  /* 0x0000001d00077c82 */ /* 0x000fca0008000000 */
.L_x_25:
[----:B--2---:R-:W-:Y:S01]  /*1700*/  @!P3 MOV R2, 0x13000 ;  /* 0x000130000002b802 */ /* 0x004fe20000000f00 */
[----:B------:R-:W-:Y:S01]  /*1710*/  ULEA UR33, UR7, UR4, 0x3 ;  /* 0x0000000407217291 */ /* 0x000fe2000f8e18ff */
[----:B--2-4-:R-:W-:Y:S11]  /*1720*/  @P0 BRA `(.L_x_21) ;  /* 0x00000000000c0947 */ /* 0x014ff60003800000 */
[----:B------:R-:W-:Y:S04]  /*1730*/  SHF.L.U32 R3, R12, 0x1f, RZ ;  /* 0x0000001f0c037819 */ /* 0x000fe800000006ff */
[----:B------:R-:W2:Y:S02]  /*1740*/  SYNCS.PHASECHK.TRANS64.TRYWAIT P0, [UR33+0x10], R3 ;  /* 0x00001003ff0075a7 */ /* 0x000ea40008001121 */
[----:B--2---:R-:W-:Y:S05]  /*1750*/  @!P0 BRA `(.L_x_22) ;  /* 0x0000009000e48947 */ /* 0x004fea0003800000 */
.L_x_21:
[----:B------:R2:W-:Y:S01]  /*1760*/  @!P3 SYNCS.ARRIVE.TRANS64 RZ, [UR33], R2 ;  /* 0x00000002ffffb9a7 */ /* 0x0005e20008000021 */
[----:B------:R-:W-:Y:S04]  /*1770*/  BSSY.RECONVERGENT B0, `(.L_x_23) ;  /* 0x0000003000007945 */ /* 0x000fe80003800200 */
[----:B------:R-:W-:Y:S05]  /*1780*/  @P2 BRA `(.L_x_24) ;  /* 0x0000000000042947 */ /* 0x000fea0003800000 */
[----:B------:R-:W-:Y:S05]  /*1790*/  BPT.TRAP 0x1 ;  /* 0x000000040000795c */ /* 0x000fea0000300000 */
.L_x_24:
[----:B------:R-:W-:Y:S05]  /*17a0*/  BSYNC.RECONVERGENT B0 ;  /* 0x0000000000007941 */ /* 0x000fea0003800200 */
.L_x_23:
[----:B------:R-:W-:Y:S02]  /*17b0*/  UIADD3 UR29, UPT, UPT, UR7, 0x1, URZ ;  /* 0x00000001071d7890 */ /* 0x000fe4000fffe0ff */
[----:B------:R-:W-:Y:S02]  /*17c0*/  UIADD3 UR50, UP1, UPT, UR40, 0x80, URZ ;  /* 0x0000008028327890 */ /* 0x000fe4000ff3e0ff */
[----:B------:R-:W-:Y:S02]  /*17d0*/  UISETP.NE.AND UP0, UPT, UR29, 0x2, UPT ;  /* 0x000000021d00788c */ /* 0x000fe4000bf05270 */
[----:B------:R-:W-:Y:S02]  /*17e0*/  ULEA UR24, UR7, UR4, 0xf ;  /* 0x0000000407187291 */ /* 0x000fe4000f8e78ff */
[----:B------:R-:W-:Y:S02]  /*17f0*/  USEL UR9, URZ, 0x1, UP0 ;  /* 0x00000001ff097887 */ /* 0x000fe40008000000 */
[----:B------:R-:W-:Y:S02]  /*1800*/  USEL UR29, UR29, URZ, UP0 ;  /* 0x000000ff1d1d7287 */ /* 0x000fe40008000000 */
[----:B------:R-:W-:Y:S02]  /*1810*/  USHF.L.U32 UR34, UR42, 0x8, URZ ;  /* 0x000000082a227899 */ /* 0x000fe400080006ff */
[----:B------:R-:W-:Y:S01]  /*1820*/  ULEA UR8, UR29, UR4, 0x3 ;  /* 0x000000041d087291 */ /* 0x000fe2000f8e18ff */
[----:B------:R-:W-:Y:S01]  /*1830*/  LOP3.LUT R12, R12, UR9, RZ, 0x3c, !PT ;  /* 0x000000090c0c7c12 */ /* 0x000fe2000f8e3cff */
[----:B------:R-:W-:Y:S02]  /*1840*/  UIADD3.X UR51, UPT, UPT, URZ, UR41, URZ, UP1, !UPT ;  /* 0x00000029ff337290 */ /* 0x000fe40008ffe4ff */
[----:B------:R-:W-:Y:S01]  /*1850*/  UIADD3 UR32, UPT, UPT, UR24, 0xb180, URZ ;  /* 0x0000b18018207890 */ /* 0x000fe2000fffe0ff */
[----:B-1----:R-:W-:Y:S01]  /*1860*/  SHF.L.U32 R0, R12, 0x1f, RZ ;  /* 0x0000001f0c007819 */ /* 0x002fe200000006ff */
[----:B------:R-:W-:Y:S01]  /*1870*/  UIADD3 UR26, UPT, UPT, UR34, 0x80, URZ ;  /* 0x00000080221a7890 */ /* 0x000fe2000fffe0ff */
[----:B------:R-:W-:Y:S02]  /*1880*/  UMOV UR48, 0x0 ;  /* 0x0000000000307882 */ /* 0x000fe40000000000 */
[----:B------:R3:W4:Y:S01]  /*1890*/  SYNCS.PHASECHK.TRANS64.TRYWAIT P0, [UR8+0x10], R0 ;  /* 0x00001000ff0075a7 */ /* 0x0007220008001108 */
[----:B------:R-:W-:Y:S01]  /*18a0*/  UMOV UR49, 0x10000000 ;  /* 0x1000000000317882 */ /* 0x000fe20000000000 */
[----:B------:R-:W-:Y:S02]  /*18b0*/  UIADD3 UR24, UPT, UPT, UR24, 0xf180, URZ ;  /* 0x0000f18018187890 */ /* 0x000fe4000fffe0ff */
[----:B------:R3:W-:Y:S01]  /*18c0*/  UTMALDG.3D [UR32], [UR50], desc[UR48] ;  /* 0x00003020320075b4 */ /* 0x0007e20008011000 */
[----:B------:R-:W-:Y:S02]  /*18d0*/  UIADD3 UR44, UP0, UPT, UR40, 0x180, URZ ;  /* 0x00000180282c7890 */ /* 0x000fe4000ff1e0ff */
[----:B------:R-:W-:Y:S01]  /*18e0*/  UIMAD UR6, UR7, 0xb000, UR4 ;  /* 0x0000b000070678a4 */ /* 0x000fe2000f8e0204 */
[----:B------:R-:W-:Y:S01]  /*18f0*/  UMOV UR25, UR33 ;  /* 0x0000002100197c82 */ /* 0x000fe20008000000 */
[----:B------:R-:W-:Y:S01]  /*1900*/  UMOV UR27, UR35 ;  /* 0x00000023001b7c82 */ /* 0x000fe20008000000 */
[----:B------:R-:W-:Y:S01]  /*1910*/  UMOV UR28, UR36 ;  /* 0x00000024001c7c82 */ /* 0x000fe20008000000 */
[----:B------:R-:W-:Y:S01]  /*1920*/  UIADD3.X UR45, UPT, UPT, URZ, UR41, URZ, UP0, !UPT ;  /* 0x00000029ff2d7290 */ /* 0x000fe200087fe4ff */
[----:B------:R3:W-:Y:S01]  /*1930*/  UTMALDG.3D [UR24], [UR50], desc[UR48] ;  /* 0x00003018320075b4 */ /* 0x0007e20008011000 */
[----:B------:R-:W-:Y:S01]  /*1940*/  UIADD3 UR16, UPT, UPT, UR6, 0x1b180, URZ ;  /* 0x0001b18006107890 */ /* 0x000fe2000fffe0ff */
[----:B------:R-:W-:Y:S01]  /*1950*/  UMOV UR17, UR33 ;  /* 0x0000002100117c82 */ /* 0x000fe20008000000 */
[----:B------:R-:W-:Y:S01]  /*1960*/  UMOV UR20, UR36 ;  /* 0x0000002400147c82 */ /* 0x000fe20008000000 */
[----:B------:R-:W-:Y:S01]  /*1970*/  UMOV UR18, UR34 ;  /* 0x0000002200127c82 */ /* 0x000fe20008000000 */
[----:B------:R-:W-:Y:S01]  /*1980*/  UIADD3 UR8, UPT, UPT, UR6, 0x20980, URZ ;  /* 0x0002098006087890 */ /* 0x000fe2000fffe0ff */
[----:B------:R-:W-:Y:S01]  /*1990*/  UMOV UR11, UR19 ;  /* 0x00000013000b7c82 */ /* 0x000fe20008000000 */
[----:B------:R-:W-:Y:S03]  /*19a0*/  UMOV UR12, UR36 ;  /* 0x00000024000c7c82 */ /* 0x000fe60008000000 */
[----:B------:R3:W-:Y:S01]  /*19b0*/  UTMALDG.3D [UR16], [UR44], desc[UR48] ;  /* 0x000030102c0075b4 */ /* 0x0007e20008011000 */
[----:B------:R-:W-:Y:S01]  /*19c0*/  UIADD3 UR42, UPT, UPT, UR42, 0x1, URZ ;  /* 0x000000012a2a7890 */ /* 0x000fe2000fffe0ff */
[----:B------:R-:W-:Y:S01]  /*19d0*/  UMOV UR9, UR33 ;  /* 0x0000002100097c82 */ /* 0x000fe20008000000 */
[----:B------:R-:W-:Y:S02]  /*19e0*/  UMOV UR10, UR26 ;  /* 0x0000001a000a7c82 */ /* 0x000fe40008000000 */
[----:B------:R-:W-:Y:S01]  /*19f0*/  UISETP.NE.AND UP0, UPT, UR42, UR14, UPT ;  /* 0x0000000e2a00728c */ /* 0x000fe2000bf05270 */
[----:B------:R-:W-:Y:S01]  /*1a00*/  UMOV UR39, UR14 ;  /* 0x0000000e00277c82 */ /* 0x000fe20008000000 */
[----:B------:R3:W-:Y:S01]  /*1a10*/  UTMALDG.3D [UR8], [UR44], desc[UR48] ;  /* 0x000030082c0075b4 */ /* 0x0007e20008011000 */
[----:B------:R-:W-:Y:S06]  /*1a20*/  UMOV UR7, UR29 ;  /* 0x0000001d00077c82 */ /* 0x000fec0008000000 */
[----:B---3--:R-:W-:Y:S05]  /*1a30*/  BRA.U UP0, `(.L_x_25) ;  /* 0xfffffffd00307547 */ /* 0x008fea000b83ffff */
.L_x_20:
[----:B------:R-:W-:Y:S01]  /*1a40*/  ULEA UR6, UR29, UR4, 0x3 ;  /* 0x000000041d067291 */ /* 0x000fe2000f8e18ff */
[----:B-1----:R-:W-:Y:S01]  /*1a50*/  SHF.L.U32 R0, R12, 0x1f, RZ ;  /* 0x0000001f0c007819 */ /* 0x002fe200000006ff */
[----:B------:R-:W-:Y:S01]  /*1a60*/  @!P1 SYNCS.ARRIVE.TRANS64.A1T0 RZ, [UR4+0x38], RZ ;  /* 0x000038ffffff99a7 */ /* 0x000fe20008100004 */
[----:B------:R-:W-:-:S06]  /*1a70*/  UISETP.GT.AND UP0, UPT, UR38, UR37, UPT ;  /* 0x000000252600728c */ /* 0x000fcc000bf04270 */
[----:B--2-4-:R1:W2:Y:S03]  /*1a80*/  SYNCS.PHASECHK.TRANS64.TRYWAIT P0, [UR6+0x10], R0 ;  /* 0x00001000ff0075a7 */ /* 0x0142a60008001106 */
[----:B------:R-:W-:Y:S05]  /*1a90*/  BRA.U !UP0, `(.L_x_26) ;  /* 0x0000000108d47547 */ /* 0x000fea000b800000 */
[----:B------:R-:W-:Y:S01]  /*1aa0*/  UIADD3 UR42, UPT, UPT, UR30, UR39, URZ ;  /* 0x000000271e2a7290 */ /* 0x000fe2000fffe0ff */
[----:B------:R-:W-:-:S11]  /*1ab0*/  UMOV UR7, UR29 ;  /* 0x0000001d00077c82 */ /* 0x000fd60008000000 */
.L_x_31:
[----:B--2---:R-:W-:Y:S01]  /*1ac0*/  @!P3 MOV R2, 0x13000 ;  /* 0x000130000002b802 */ /* 0x004fe20000000f00 */
[----:B------:R-:W-:Y:S01]  /*1ad0*/  ULEA UR33, UR7, UR4, 0x3 ;  /* 0x0000000407217291 */ /* 0x000fe2000f8e18ff */
[----:B--2-4-:R-:W-:Y:S11]  /*1ae0*/  @P0 BRA `(.L_x_27) ;  /* 0x00000000000c0947 */ /* 0x014ff60003800000 */
[----:B------:R-:W-:Y:S04]  /*1af0*/  SHF.L.U32 R3, R12, 0x1f, RZ ;  /* 0x0000001f0c037819 */ /* 0x000fe800000006ff */
[----:B------:R-:W2:Y:S02]  /*1b00*/  SYNCS.PHASECHK.TRANS64.TRYWAIT P0, [UR33+0x10], R3 ;  /* 0x00001003ff0075a7 */ /* 0x000ea40008001121 */
[----:B--2---:R-:W-:Y:S05]  /*1b10*/  @!P0 BRA `(.L_x_28) ;  /* 0x00000090000c8947 */ /* 0x004fea0003800000 */
.L_x_27:
[----:B------:R2:W-:Y:S01]  /*1b20*/  @!P3 SYNCS.ARRIVE.TRANS64 RZ, [UR33], R2 ;  /* 0x00000002ffffb9a7 */ /* 0x0005e20008000021 */
[----:B------:R-:W-:Y:S04]  /*1b30*/  BSSY.RECONVERGENT B0, `(.L_x_29) ;  /* 0x0000003000007945 */ /* 0x000fe80003800200 */
[----:B------:R-:W-:Y:S05]  /*1b40*/  @P2 BRA `(.L_x_30) ;  /* 0x0000000000042947 */ /* 0x000fea0003800000 */
[----:B------:R-:W-:Y:S05]  /*1b50*/  BPT.TRAP 0x1 ;  /* 0x000000040000795c */ /* 0x000fea0000300000 */
.L_x_30:
[----:B------:R-:W-:Y:S05]  /*1b60*/  BSYNC.RECONVERGENT B0 ;  /* 0x0000000000007941 */ /* 0x000fea0003800200 */
.L_x_29:
        /* <DEDUP_REMOVED lines=12> */
[----:B------:R-:W-:Y:S01]  /*1c30*/  UMOV UR48, 0x0 ;  /* 0x0000000000307882 */ /* 0x000fe20000000000 */
[----:B------:R-:W-:Y:S01]  /*1c40*/  UMOV UR49, 0x10000000 ;  /* 0x1000000000317882 */ /* 0x000fe20000000000 */
[----:B------:R-:W-:Y:S01]  /*1c50*/  UIADD3 UR26, UPT, UPT, UR34, 0x80, URZ ;  /* 0x00000080221a7890 */ /* 0x000fe2000fffe0ff */
[----:B------:R3:W4:Y:S01]  /*1c60*/  SYNCS.PHASECHK.TRANS64.TRYWAIT P0, [UR8+0x10], R0 ;  /* 0x00001000ff0075a7 */ /* 0x0007220008001108 */
[----:B------:R-:W-:Y:S02]  /*1c70*/  UIADD3 UR24, UPT, UPT, UR24, 0xf180, URZ ;  /* 0x0000f18018187890 */ /* 0x000fe4000fffe0ff */
[----:B------:R-:W-:Y:S01]  /*1c80*/  UIADD3 UR44, UP0, UPT, UR40, 0x180, URZ ;  /* 0x00000180282c7890 */ /* 0x000fe2000ff1e0ff */
[----:B------:R3:W-:Y:S01]  /*1c90*/  UTMALDG.3D [UR32], [UR50], desc[UR48] ;  /* 0x00003020320075b4 */ /* 0x0007e20008011000 */
        /* <DEDUP_REMOVED lines=14> */
[----:B------:R-:W-:Y:S01]  /*1d80*/  UMOV UR9, UR33 ;  /* 0x0000002100097c82 */ /* 0x000fe20008000000 */
[----:B------:R-:W-:Y:S01]  /*1d90*/  UMOV UR10, UR26 ;  /* 0x0000001a000a7c82 */ /* 0x000fe20008000000 */
[----:B------:R-:W-:Y:S01]  /*1da0*/  UIADD3 UR39, UPT, UPT, UR39, 0x1, URZ ;  /* 0x0000000127277890 */ /* 0x000fe2000fffe0ff */
[----:B------:R-:W-:Y:S03]  /*1db0*/  UMOV UR7, UR29 ;  /* 0x0000001d00077c82 */ /* 0x000fe60008000000 */
[----:B------:R-:W-:Y:S01]  /*1dc0*/  UISETP.NE.AND UP0, UPT, UR39, UR42, UPT ;  /* 0x0000002a2700728c */ /* 0x000fe2000bf05270 */
[----:B------:R3:W-:Y:S08]  /*1dd0*/  UTMALDG.3D [UR8], [UR44], desc[UR48] ;  /* 0x000030082c0075b4 */ /* 0x0007f00008011000 */
[----:B---3--:R-:W-:Y:S05]  /*1de0*/  BRA.U UP0, `(.L_x_31) ;  /* 0xfffffffd00347547 */ /* 0x008fea000b83ffff */
.L_x_26:
[C---:B------:R-:W-:Y:S01]  /*1df0*/  LEA R3, R11.reuse, UR4, 0x3 ;  /* 0x000000040b037c11 */ /* 0x040fe2000f8e18ff */
[----:B------:R-:W-:Y:S01]  /*1e00*/  NOP ;  /* 0x0000000000007918 */ /* 0x000fe20000000000 */
[----:B-1----:R-:W-:Y:S02]  /*1e10*/  SHF.L.U32 R0, R10, 0x1f, RZ ;  /* 0x0000001f0a007819 */ /* 0x002fe400000006ff */
[----:B------:R-:W-:Y:S02]  /*1e20*/  LEA R5, R11, UR4, 0x4 ;  /* 0x000000040b057c11 */ /* 0x000fe4000f8e20ff */
[----:B--2-4-:R-:W1:Y:S02]  /*1e30*/  SYNCS.PHASECHK.TRANS64.TRYWAIT P0, [R3+URZ+0x40], R0 ;  /* 0x00004000030075a7 */ /* 0x014e6400080011ff */
[----:B-1----:R-:W-:Y:S05]  /*1e40*/  @!P0 BRA `(.L_x_32) ;  /* 0x0000008c00588947 */ /* 0x002fea0003800000 */
.L_x_100:
[----:B------:R-:W2:Y:S01]  /*1e50*/  LDS.128 R4, [R5+0xb0] ;  /* 0x0000b00005047984 */ /* 0x000ea20000000c00 */
[----:B------:R-:W-:Y:S01]  /*1e60*/  UISETP.GE.AND UP0, UPT, UR13, 0x1, UPT ;  /* 0x000000010d00788c */ /* 0x000fe2000bf06270 */
[----:B------:R-:W-:Y:S01]  /*1e70*/  @!PT LDS RZ, [RZ] ;  /* 0x00000000fffff984 */ /* 0x000fe20000000800 */
[----:B------:R-:W-:Y:S01]  /*1e80*/  @!PT LDS RZ, [RZ] ;  /* 0x00000000fffff984 */ /* 0x000fe20000000800 */
[----:B------:R-:W-:Y:S01]  /*1e90*/  @!PT LDS RZ, [RZ] ;  /* 0x00000000fffff984 */ /* 0x000fe20000000800 */
[----:B------:R-:W-:Y:S01]  /*1ea0*/  @!PT LDS RZ, [RZ] ;  /* 0x00000000fffff984 */ /* 0x000fe20000000800 */
[----:B------:R3:W-:Y:S06]  /*1eb0*/  MEMBAR.ALL.CTA ;  /* 0x0000000000007992 */ /* 0x0007ec0000008000 */
[----:B---3--:R-:W3:Y:S01]  /*1ec0*/  FENCE.VIEW.ASYNC.S ;  /* 0x00000000000073c6 */ /* 0x008ee20000000000 */
[----:B--2---:R-:W-:-:S13]  /*1ed0*/  LOP3.LUT P0, RZ, R6, 0x1, RZ, 0xc0, !PT ;  /* 0x0000000106ff7812 */ /* 0x004fda000780c0ff */
[----:B---3--:R-:W-:Y:S01]  /*1ee0*/  VOTEU.ANY UP1, P0 ;  /* 0x0000000000ff7886 */ /* 0x008fe20000020100 */
[----:B------:R-:W-:-:S13]  /*1ef0*/  PLOP3.LUT P0, PT, PT, PT, UP1, 0x80, 0x8 ;  /* 0x000000000008781c */ /* 0x000fda0003f0f018 */
[----:B-1----:R-:W-:Y:S02]  /*1f00*/  @P0 LOP3.LUT R0, R5, 0xffff, RZ, 0xc0, !PT ;  /* 0x0000ffff05000812 */ /* 0x002fe400078ec0ff */
[----:B------:R-:W-:Y:S02]  /*1f10*/  @P0 MOV R2, R4 ;  /* 0x0000000400020202 */ /* 0x000fe40000000f00 */
[----:B------:R-:W-:Y:S01]  /*1f20*/  @P0 R2UR UR7, R0 ;  /* 0x00000000000702ca */ /* 0x000fe200000e0000 */
[----:B------:R-:W-:Y:S01]  /*1f30*/  VIADD R0, R3, 0x50 ;  /* 0x0000005003007836 */ /* 0x000fe20000000000 */
[----:B------:R-:W-:Y:S02]  /*1f40*/  @P0 SHF.R.U32.HI R4, RZ, 0x10, R5 ;  /* 0x00000010ff040819 */ /* 0x000fe40000011605 */
[----:B------:R-:W-:Y:S02]  /*1f50*/  @P0 R2UR UR8, R2 ;  /* 0x00000000020802ca */ /* 0x000fe400000e0000 */
[----:B------:R-:W-:-:S02]  /*1f60*/  PRMT R0, RZ, 0x654, R0 ;  /* 0x00000654ff007816 */ /* 0x000fc40000000000 */
[----:B------:R-:W-:Y:S02]  /*1f70*/  @P0 R2UR UR6, R4 ;  /* 0x00000000040602ca */ /* 0x000fe400000e0000 */
[----:B------:R1:W-:Y:S03]  /*1f80*/  SYNCS.ARRIVE.TRANS64.RED.A1T0 RZ, [R0+URZ], RZ ;  /* 0x000000ff00ff79a7 */ /* 0x0003e600081004ff */
[----:B------:R-:W-:-:S04]  /*1f90*/  @UP1 UMOV UR22, UR7 ;  /* 0x0000000700161c82 */ /* 0x000fc80008000000 */
[----:B------:R-:W-:-:S04]  /*1fa0*/  @UP1 UMOV UR23, UR8 ;  /* 0x0000000800171c82 */ /* 0x000fc80008000000 */
[----:B------:R-:W-:Y:S01]  /*1fb0*/  @UP1 UMOV UR36, UR6 ;  /* 0x0000000600241c82 */ /* 0x000fe20008000000 */
[----:B------:R-:W-:Y:S05]  /*1fc0*/  BRA.U !UP0, `(.L_x_33) ;  /* 0x0000000108bc7547 */ /* 0x000fea000b800000 */
[----:B------:R-:W2:Y:S01]  /*1fd0*/  LDCU.128 UR8, c[0x0][0xb10] ;  /* 0x00016200ff0877ac */ /* 0x000ea20008000c00 */
[----:B------:R-:W3:Y:S01]  /*1fe0*/  LDCU UR12, c[0x0][0xb20] ;  /* 0x00016400ff0c77ac */ /* 0x000ee20008000800 */
[----:B------:R-:W4:Y:S01]  /*1ff0*/  LDCU UR16, c[0x0][0xb0c] ;  /* 0x00016180ff1077ac */ /* 0x000f220008000800 */
[----:B------:R-:W5:Y:S01]  /*2000*/  LDCU.64 UR6, c[0x0][0xb28] ;  /* 0x00016500ff0677ac */ /* 0x000f620008000a00 */
[----:B------:R-:W-:Y:S02]  /*2010*/  UISETP.NE.AND UP3, UPT, UR13, 0x1, UPT ;  /* 0x000000010d00788c */ /* 0x000fe4000bf65270 */
[----:B--2---:R-:W-:Y:S02]  /*2020*/  UIMAD.WIDE.U32 UR26, UR15, UR11, URZ ;  /* 0x0000000b0f1a72a5 */ /* 0x004fe4000f8e00ff */
[----:B------:R-:W-:Y:S02]  /*2030*/  UIMAD.WIDE.U32 UR24, UR21, UR8, URZ ;  /* 0x00000008151872a5 */ /* 0x000fe4000f8e00ff */
[----:B------:R-:W-:-:S02]  /*2040*/  UIMAD.WIDE.U32 UR18, UR22, UR11, URZ ;  /* 0x0000000b161272a5 */ /* 0x000fc4000f8e00ff */
[----:B------:R-:W-:Y:S01]  /*2050*/  UISETP.NE.AND UP0, UPT, UR10, 0x1, UPT ;  /* 0x000000010a00788c */ /* 0x000fe2000bf05270 */
[----:B------:R-:W-:Y:S02]  /*2060*/  UMOV UR11, UR27 ;  /* 0x0000001b000b7c82 */ /* 0x000fe40008000000 */
[----:B------:R-:W-:Y:S01]  /*2070*/  UMOV UR17, UR25 ;  /* 0x0000001900117c82 */ /* 0x000fe20008000000 */
[----:B---3--:R-:W-:Y:S02]  /*2080*/  USHF.R.U32.HI UR11, URZ, UR12, UR11 ;  /* 0x0000000cff0b7299 */ /* 0x008fe4000801160b */
[----:B----4-:R-:W-:Y:S02]  /*2090*/  UISETP.NE.AND UP2, UPT, UR16, 0x1, UPT ;  /* 0x000000011000788c */ /* 0x010fe4000bf45270 */
[----:B------:R-:W-:Y:S02]  /*20a0*/  USHF.R.U32.HI UR17, URZ, UR9, UR17 ;  /* 0x00000009ff117299 */ /* 0x000fe40008011611 */
[----:B------:R-:W-:-:S02]  /*20b0*/  USEL UR11, UR15, UR11, !UP0 ;  /* 0x0000000b0f0b7287 */ /* 0x000fc4000c000000 */
[----:B------:R-:W-:Y:S02]  /*20c0*/  USEL UR17, UR21, UR17, !UP2 ;  /* 0x0000001115117287 */ /* 0x000fe4000d000000 */
[----:B-----5:R-:W-:Y:S02]  /*20d0*/  UIMAD.WIDE.U32 UR26, UR11, UR6, URZ ;  /* 0x000000060b1a72a5 */ /* 0x020fe4000f8e00ff */
[----:B------:R-:W-:Y:S02]  /*20e0*/  UIMAD.WIDE.U32 UR24, UR23, UR8, URZ ;  /* 0x00000008171872a5 */ /* 0x000fe4000f8e00ff */
[----:B------:R-:W-:Y:S02]  /*20f0*/  USHF.R.U32.HI UR19, URZ, UR12, UR19 ;  /* 0x0000000cff137299 */ /* 0x000fe40008011613 */
[----:B------:R-:W-:Y:S02]  /*2100*/  UIMAD.WIDE.U32 UR32, UR17, UR6, URZ ;  /* 0x00000006112072a5 */ /* 0x000fe4000f8e00ff */
[----:B------:R-:W-:-:S02]  /*2110*/  @UP3 USHF.R.U32.HI UR11, URZ, UR7, UR27 ;  /* 0x00000007ff0b3299 */ /* 0x000fc4000801161b */
[----:B------:R-:W-:Y:S02]  /*2120*/  USHF.R.U32.HI UR25, URZ, UR9, UR25 ;  /* 0x00000009ff197299 */ /* 0x000fe40008011619 */
[----:B------:R-:W-:Y:S02]  /*2130*/  USEL UR19, UR22, UR19, !UP0 ;  /* 0x0000001316137287 */ /* 0x000fe4000c000000 */
[----:B------:R-:W-:Y:S02]  /*2140*/  @UP3 USHF.R.U32.HI UR17, URZ, UR7, UR33 ;  /* 0x00000007ff113299 */ /* 0x000fe40008011621 */
[----:B------:R-:W-:Y:S02]  /*2150*/  UIMAD UR11, UR13, UR11, URZ ;  /* 0x0000000b0d0b72a4 */ /* 0x000fe4000f8e02ff */
[----:B------:R-:W-:Y:S02]  /*2160*/  USEL UR25, UR23, UR25, !UP2 ;  /* 0x0000001917197287 */ /* 0x000fe4000d000000 */
[----:B------:R-:W-:-:S02]  /*2170*/  UIMAD UR8, UR13, UR17, URZ ;  /* 0x000000110d0872a4 */ /* 0x000fc4000f8e02ff */
[----:B------:R-:W-:Y:S02]  /*2180*/  UISETP.GE.AND UP0, UPT, UR19, UR11, UPT ;  /* 0x0000000b1300728c */ /* 0x000fe4000bf06270 */
[----:B------:R-:W-:Y:S02]  /*2190*/  UIMAD.WIDE.U32 UR32, UR19, UR6, URZ ;  /* 0x00000006132072a5 */ /* 0x000fe4000f8e00ff */
[----:B------:R-:W-:Y:S02]  /*21a0*/  UISETP.GE.OR UP0, UPT, UR25, UR8, UP0 ;  /* 0x000000081900728c */ /* 0x000fe40008706670 */
[----:B------:R-:W-:Y:S02]  /*21b0*/  UIMAD.WIDE.U32 UR26, UR25, UR6, URZ ;  /* 0x00000006191a72a5 */ /* 0x000fe4000f8e00ff */
[----:B------:R-:W-:Y:S02]  /*21c0*/  USHF.R.U32.HI UR6, URZ, UR7, UR33 ;  /* 0x00000007ff067299 */ /* 0x000fe40008011621 */
[----:B------:R-:W-:-:S02]  /*21d0*/  UIADD3 UR8, UPT, UPT, -UR19, URZ, URZ ;  /* 0x000000ff13087290 */ /* 0x000fc4000fffe1ff */
[----:B------:R-:W-:Y:S02]  /*21e0*/  USEL UR6, UR19, UR6, !UP3 ;  /* 0x0000000613067287 */ /* 0x000fe4000d800000 */
[----:B------:R-:W-:Y:S02]  /*21f0*/  UIMAD UR8, UR10, UR8, UR22 ;  /* 0x000000080a0872a4 */ /* 0x000fe4000f8e0216 */
[----:B------:R-:W-:Y:S02]  /*2200*/  @!UP0 USHF.R.U32.HI UR9, URZ, UR7, UR27 ;  /* 0x00000007ff098299 */ /* 0x000fe4000801161b */
[----:B------:R-:W-:Y:S02]  /*2210*/  UIADD3 UR11, UPT, UPT, -UR6, URZ, URZ ;  /* 0x000000ff060b7290 */ /* 0x000fe4000fffe1ff */
[----:B------:R-:W-:Y:S02]  /*2220*/  @!UP0 USEL UR9, UR25, UR9, !UP3 ;  /* 0x0000000919098287 */ /* 0x000fe4000d800000 */
[----:B------:R-:W-:-:S02]  /*2230*/  UIMAD UR11, UR13, UR11, UR19 ;  /* 0x0000000b0d0b72a4 */ /* 0x000fc4000f8e0213 */
[----:B------:R-:W-:Y:S02]  /*2240*/  UIADD3 UR7, UPT, UPT, -UR25, URZ, URZ ;  /* 0x000000ff19077290 */ /* 0x000fe4000fffe1ff */
[----:B------:R-:W-:Y:S02]  /*2250*/  @!UP0 UIMAD UR11, UR11, UR17, UR9 ;  /* 0x000000110b0b82a4 */ /* 0x000fe4000f8e0209 */
[----:B------:R-:W-:Y:S02]  /*2260*/  @!UP0 UIADD3 UR6, UPT, UPT, UR6, -UR9, URZ ;  /* 0x8000000906068290 */ /* 0x000fe4000fffe0ff */
[----:B------:R-:W-:Y:S02]  /*2270*/  UIMAD UR7, UR16, UR7, UR23 ;  /* 0x00000007100772a4 */ /* 0x000fe4000f8e0217 */
[----:B------:R-:W-:-:S03]  /*2280*/  @!UP0 UIMAD UR19, UR13, UR6, UR25 ;  /* 0x000000060d1382a4 */ /* 0x000fc6000f8e0219 */
[----:B------:R-:W-:Y:S01]  /*2290*/  @!UP0 UMOV UR25, UR11 ;  /* 0x0000000b00198c82 */ /* 0x000fe20008000000 */
[----:B------:R-:W-:Y:S02]  /*22a0*/  UIMAD UR22, UR19, UR10, UR8 ;  /* 0x0000000a131672a4 */ /* 0x000fe4000f8e0208 */
[----:B------:R-:W-:-:S12]  /*22b0*/  UIMAD UR23, UR25, UR16, UR7 ;  /* 0x00000010191772a4 */ /* 0x000fd8000f8e0207 */
.L_x_33:
[----:B------:R-:W2:Y:S02]  /*22c0*/  LDCU UR6, c[0x0][0xb30] ;  /* 0x00016600ff0677ac */ /* 0x000ea40008000800 */
[----:B--2---:R-:W-:-:S09]  /*22d0*/  UISETP.NE.AND UP0, UPT, UR6, 0x1, UPT ;  /* 0x000000010600788c */ /* 0x004fd2000bf05270 */
[----:B------:R-:W-:Y:S05]  /*22e0*/  BRA.U UP0, `(.L_x_34) ;  /* 0x0000000100407547 */ /* 0x000fea000b800000 */
[----:B------:R-:W2:Y:S01]  /*22f0*/  LDCU.128 UR8, c[0x0][0xb10] ;  /* 0x00016200ff0877ac */ /* 0x000ea20008000c00 */
[----:B------:R-:W3:Y:S01]  /*2300*/  LDCU UR7, c[0x0][0xb0c] ;  /* 0x00016180ff0777ac */ /* 0x000ee20008000800 */
[----:B------:R-:W4:Y:S01]  /*2310*/  LDCU UR6, c[0x0][0xb20] ;  /* 0x00016400ff0677ac */ /* 0x000f220008000800 */
[----:B--2---:R-:W-:Y:S02]  /*2320*/  UIMAD.WIDE.U32 UR18, UR23, UR8, URZ ;  /* 0x00000008171272a5 */ /* 0x004fe4000f8e00ff */
[----:B------:R-:W-:Y:S02]  /*2330*/  UIMAD.WIDE.U32 UR16, UR22, UR11, URZ ;  /* 0x0000000b161072a5 */ /* 0x000fe4000f8e00ff */
[----:B---3--:R-:W-:Y:S02]  /*2340*/  UISETP.NE.AND UP2, UPT, UR7, 0x1, UPT ;  /* 0x000000010700788c */ /* 0x008fe4000bf45270 */
[----:B------:R-:W-:Y:S01]  /*2350*/  UISETP.NE.AND UP0, UPT, UR10, 0x1, UPT ;  /* 0x000000010a00788c */ /* 0x000fe2000bf05270 */
[----:B------:R-:W-:Y:S01]  /*2360*/  UMOV UR11, UR19 ;  /* 0x00000013000b7c82 */ /* 0x000fe20008000000 */
[----:B----4-:R-:W-:-:S02]  /*2370*/  USHF.R.U32.HI UR6, URZ, UR6, UR17 ;  /* 0x00000006ff067299 */ /* 0x010fc40008011611 */
[----:B------:R-:W-:Y:S02]  /*2380*/  USHF.R.U32.HI UR9, URZ, UR9, UR11 ;  /* 0x00000009ff097299 */ /* 0x000fe4000801160b */
[----:B------:R-:W-:Y:S02]  /*2390*/  USEL UR6, UR22, UR6, !UP0 ;  /* 0x0000000616067287 */ /* 0x000fe4000c000000 */
[----:B------:R-:W-:-:S04]  /*23a0*/  USEL UR9, UR23, UR9, !UP2 ;  /* 0x0000000917097287 */ /* 0x000fc8000d000000 */
[----:B------:R-:W-:Y:S02]  /*23b0*/  UIADD3 UR8, UPT, UPT, UR9, -UR6, URZ ;  /* 0x8000000609087290 */ /* 0x000fe4000fffe0ff */
[----:B------:R-:W-:Y:S02]  /*23c0*/  UIADD3 UR6, UPT, UPT, -UR9, UR6, URZ ;  /* 0x0000000609067290 */ /* 0x000fe4000fffe1ff */
[----:B------:R-:W-:Y:S02]  /*23d0*/  UIMAD UR22, UR8, UR10, UR22 ;  /* 0x0000000a081672a4 */ /* 0x000fe4000f8e0216 */
[----:B------:R-:W-:-:S12]  /*23e0*/  UIMAD UR23, UR6, UR7, UR23 ;  /* 0x00000007061772a4 */ /* 0x000fd8000f8e0217 */
.L_x_34:
[----:B------:R-:W-:Y:S01]  /*23f0*/  VIADD R11, R11, 0x1 ;  /* 0x000000010b0b7836 */ /* 0x000fe20000000000 */
[----:B------:R-:W-:Y:S01]  /*2400*/  PLOP3.LUT P1, PT, PT, PT, PT, 0x80, 0x8 ;  /* 0x000000000008781c */ /* 0x000fe20003f2f070 */
[----:B------:R-:W-:Y:S02]  /*2410*/  UIADD3 UR63, UPT, UPT, UR23, UR47, URZ ;  /* 0x0000002f173f7290 */ /* 0x000fe4000fffe0ff */
[----:B------:R-:W-:Y:S01]  /*2420*/  UIADD3 UR62, UPT, UPT, UR22, UR46, URZ ;  /* 0x0000002e163e7290 */ /* 0x000fe2000fffe0ff */
[----:B------:R-:W-:-:S04]  /*2430*/  ISETP.NE.AND P0, PT, R11, 0x2, PT ;  /* 0x000000020b00780c */ /* 0x000fc80003f05270 */
[----:B------:R-:W-:Y:S02]  /*2440*/  SEL R3, RZ, 0x1, P0 ;  /* 0x00000001ff037807 */ /* 0x000fe40000000000 */
[----:B------:R-:W-:Y:S02]  /*2450*/  SEL R11, R11, RZ, P0 ;  /* 0x000000ff0b0b7207 */ /* 0x000fe40000000000 */
[----:B------:R-:W-:Y:S01]  /*2460*/  LOP3.LUT R10, R10, R3, RZ, 0x3c, !PT ;  /* 0x000000030a0a7212 */ /* 0x000fe200078e3cff */
[----:B------:R-:W-:Y:S06]  /*2470*/  BRA.U UP1, `(.L_x_35) ;  /* 0xfffffff101307547 */ /* 0x000fec000b83ffff */
[----:B------:R-:W-:Y:S01]  /*2480*/  UIADD3 UR5, UPT, UPT, UR4, 0x10, URZ ;  /* 0x0000001004057890 */ /* 0x000fe2000fffe0ff */
[----:B------:R-:W-:-:S03]  /*2490*/  SHF.L.U32 R3, R12, 0x1f, RZ ;  /* 0x0000001f0c037819 */ /* 0x000fc600000006ff */
[----:B------:R-:W-:-:S09]  /*24a0*/  ULEA UR4, UR29, UR5, 0x3 ;  /* 0x000000051d047291 */ /* 0x000fd2000f8e18ff */
[----:B------:R-:W2:Y:S02]  /*24b0*/  SYNCS.PHASECHK.TRANS64.TRYWAIT P0, [UR4], R3 ;  /* 0x00000003ff0075a7 */ /* 0x000ea40008001104 */
[----:B--2---:R-:W-:Y:S05]  /*24c0*/  @!P0 BRA `(.L_x_36) ;  /* 0x0000008400cc8947 */ /* 0x004fea0003800000 */
.L_x_102:
[----:B------:R-:W-:-:S04]  /*24d0*/  UIADD3 UR6, UPT, UPT, UR29, 0x1, URZ ;  /* 0x000000011d067890 */ /* 0x000fc8000fffe0ff */
[----:B------:R-:W-:-:S04]  /*24e0*/  UISETP.NE.AND UP0, UPT, UR6, 0x2, UPT ;  /* 0x000000020600788c */ /* 0x000fc8000bf05270 */
[----:B------:R-:W-:Y:S02]  /*24f0*/  USEL UR4, URZ, 0x1, UP0 ;  /* 0x00000001ff047887 */ /* 0x000fe40008000000 */
[----:B------:R-:W-:-:S04]  /*2500*/  USEL UR6, UR6, URZ, UP0 ;  /* 0x000000ff06067287 */ /* 0x000fc80008000000 */
[----:B------:R-:W-:Y:S01]  /*2510*/  ULEA UR6, UR6, UR5, 0x3 ;  /* 0x0000000506067291 */ /* 0x000fe2000f8e18ff */
[----:B-1----:R-:W-:-:S04]  /*2520*/  LOP3.LUT R3, R12, UR4, RZ, 0x3c, !PT ;  /* 0x000000040c037c12 */ /* 0x002fc8000f8e3cff */
[----:B------:R-:W-:Y:S01]  /*2530*/  SHF.L.U32 R3, R3, 0x1f, RZ ;  /* 0x0000001f03037819 */ /* 0x000fe200000006ff */
[----:B------:R-:W-:-:S07]  /*2540*/  IMAD.U32 R0, RZ, RZ, UR6 ;  /* 0x00000006ff007e24 */ /* 0x000fce000f8e00ff */
.L_x_37:
[----:B-1----:R1:W2:Y:S02]  /*2550*/  SYNCS.PHASECHK.TRANS64.TRYWAIT P0, [R0+URZ], R3 ;  /* 0x00000003000075a7 */ /* 0x0022a400080011ff */
[----:B--2---:R-:W-:Y:S05]  /*2560*/  @!P0 NANOSLEEP.SYNCS 0x989680 ;  /* 0x009896800000895d */ /* 0x004fea0003900000 */
[----:B------:R-:W2:Y:S02]  /*2570*/  @!P0 SYNCS.PHASECHK.TRANS64 P0, [R0+URZ], R3 ;  /* 0x00000003000085a7 */ /* 0x000ea400080010ff */
[----:B--2---:R-:W-:Y:S05]  /*2580*/  @P0 EXIT ;  /* 0x000000000000094d */ /* 0x004fea0003800000 */
[----:B------:R-:W-:Y:S05]  /*2590*/  BRA `(.L_x_37) ;  /* 0xfffffffc00ec7947 */ /* 0x000fea000383ffff */
.L_x_17:
[----:B------:R-:W-:-:S04]  /*25a0*/  UISETP.NE.AND UP0, UPT, UR5, URZ, UPT ;  /* 0x000000ff0500728c */ /* 0x000fc8000bf05270 */
[----:B------:R-:W-:-:S09]  /*25b0*/  UISETP.NE.OR UP0, UPT, UR12, 0x1, UP0 ;  /* 0x000000010c00788c */ /* 0x000fd20008705670 */
[----:B------:R-:W-:Y:S05]  /*25c0*/  BRA.U UP0, `(.L_x_38) ;  /* 0x0000000500487547 */ /* 0x000fea000b800000 */
[----:B------:R-:W-:Y:S01]  /*25d0*/  ISETP.NE.AND P2, PT, R0, RZ, PT ;  /* 0x000000ff0000720c */ /* 0x000fe20003f45270 */
[----:B------:R-:W-:Y:S01]  /*25e0*/  IMAD.MOV.U32 R12, RZ, RZ, 0x1 ;  /* 0x00000001ff0c7424 */ /* 0x000fe200078e00ff */
[----:B------:R-:W-:Y:S02]  /*25f0*/  CS2R R10, SRZ ;  /* 0x00000000000a7805 */ /* 0x000fe4000001ff00 */
[----:B------:R-:W-:Y:S01]  /*2600*/  CS2R R8, SRZ ;  /* 0x0000000000087805 */ /* 0x000fe2000001ff00 */
[----:B------:R-:W-:Y:S01]  /*2610*/  UMOV UR6, 0x400 ;  /* 0x0000040000067882 */ /* 0x000fe20000000000 */
[----:B------:R-:W-:Y:S01]  /*2620*/  UMOV UR7, URZ ;  /* 0x000000ff00077c82 */ /* 0x000fe20008000000 */
[----:B------:R-:W-:-:S12]  /*2630*/  ULEA UR6, UR5, UR6, 0x18 ;  /* 0x0000000605067291 */ /* 0x000fd8000f8ec0ff */
.L_x_42:
[----:B------:R-:W-:Y:S02]  /*2640*/  LEA R2, R8, UR6, 0x3 ;  /* 0x0000000608027c11 */ /* 0x000fe4000f8e18ff */
[----:B------:R-:W-:-:S03]  /*2650*/  SHF.L.U32 R5, R9, 0x1f, RZ ;  /* 0x0000001f09057819 */ /* 0x000fc600000006ff */
[----:B------:R-:W-:Y:S01]  /*2660*/  VIADD R4, R2, 0x90 ;  /* 0x0000009002047836 */ /* 0x000fe20000000000 */
[----:B------:R-:W2:Y:S02]  /*2670*/  SYNCS.PHASECHK.TRANS64.TRYWAIT P0, [R2+URZ+0x80], R5 ;  /* 0x00008005020075a7 */ /* 0x000ea400080011ff */
[----:B--2---:R-:W-:Y:S05]  /*2680*/  @!P0 BRA `(.L_x_39) ;  /* 0x0000008400748947 */ /* 0x004fea0003800000 */
.L_x_103:
[----:B------:R-:W-:Y:S01]  /*2690*/  ULEA UR5, UR7, UR6, 0x3 ;  /* 0x0000000607057291 */ /* 0x000fe2000f8e18ff */
[----:B------:R-:W-:Y:S02]  /*26a0*/  PRMT R4, RZ, 0x654, R4 ;  /* 0x00000654ff047816 */ /* 0x000fe40000000004 */
[----:B--2---:R-:W-:Y:S01]  /*26b0*/  SHF.L.U32 R5, R12, 0x1f, RZ ;  /* 0x0000001f0c057819 */ /* 0x004fe200000006ff */
[----:B------:R-:W-:Y:S01]  /*26c0*/  UIADD3 UR4, UPT, UPT, UR5, 0x40, URZ ;  /* 0x0000004005047890 */ /* 0x000fe2000fffe0ff */
[----:B------:R2:W-:Y:S05]  /*26d0*/  SYNCS.ARRIVE.TRANS64.RED.A1T0 RZ, [R4+URZ], RZ ;  /* 0x000000ff04ff79a7 */ /* 0x0005ea00081004ff */
[----:B------:R-:W-:Y:S01]  /*26e0*/  IMAD.U32 R7, RZ, RZ, UR4 ;  /* 0x00000004ff077e24 */ /* 0x000fe2000f8e00ff */
[----:B------:R-:W3:Y:S04]  /*26f0*/  SYNCS.PHASECHK.TRANS64.TRYWAIT P0, [UR5+0x50], R5 ;  /* 0x00005005ff0075a7 */ /* 0x000ee80008001105 */
[----:B------:R-:W-:Y:S01]  /*2700*/  PRMT R6, R0, 0x654, R7 ;  /* 0x0000065400067816 */ /* 0x000fe20000000007 */
[----:B--2---:R-:W-:Y:S01]  /*2710*/  @!P2 IMAD.MOV.U32 R4, RZ, RZ, 0x10 ;  /* 0x00000010ff04a424 */ /* 0x004fe200078e00ff */
[----:B---3--:R-:W-:Y:S06]  /*2720*/  @!P0 BRA `(.L_x_40) ;  /* 0x0000008400608947 */ /* 0x008fec0003800000 */
.L_x_105:
[----:B------:R-:W-:Y:S01]  /*2730*/  ULEA UR4, UR7, UR6, 0x4 ;  /* 0x0000000607047291 */ /* 0x000fe2000f8e20ff */
[----:B------:R-:W-:Y:S01]  /*2740*/  SEL R3, R6, R3, !P2 ;  /* 0x0000000306037207 */ /* 0x000fe20005000000 */
[----:B------:R-:W-:Y:S01]  /*2750*/  UIADD3 UR5, UPT, UPT, UR5, 0x40, URZ ;  /* 0x0000004005057890 */ /* 0x000fe2000fffe0ff */
[----:B--2---:R-:W-:Y:S01]  /*2760*/  LEA R2, R11, UR6, 0x3 ;  /* 0x000000060b027c11 */ /* 0x004fe2000f8e18ff */
[----:B------:R-:W-:Y:S01]  /*2770*/  UIADD3 UR4, UPT, UPT, UR4, 0xb0, URZ ;  /* 0x000000b004047890 */ /* 0x000fe2000fffe0ff */
[----:B------:R-:W-:Y:S01]  /*2780*/  SHF.L.U32 R5, R10, 0x1f, RZ ;  /* 0x0000001f0a057819 */ /* 0x000fe200000006ff */
[----:B------:R2:W-:Y:S01]  /*2790*/  @!P2 SYNCS.ARRIVE.TRANS64.RED RZ, [R3+URZ], R4 ;  /* 0x0000000403ffa9a7 */ /* 0x0005e200080004ff */
[----:B------:R-:W-:Y:S01]  /*27a0*/  UIADD3 UR7, UPT, UPT, UR7, 0x1, URZ ;  /* 0x0000000107077890 */ /* 0x000fe2000fffe0ff */
[----:B------:R-:W-:-:S03]  /*27b0*/  VIADD R8, R8, 0x1 ;  /* 0x0000000108087836 */ /* 0x000fc60000000000 */
[----:B------:R-:W-:Y:S02]  /*27c0*/  UISETP.NE.AND UP0, UPT, UR7, 0x2, UPT ;  /* 0x000000020700788c */ /* 0x000fe4000bf05270 */
[----:B------:R-:W-:Y:S06]  /*27d0*/  UGETNEXTWORKID.BROADCAST [UR4], [UR5] ;  /* 0x00000000040073ca */ /* 0x000fec0008000100 */
[----:B------:R-:W-:Y:S01]  /*27e0*/  USEL UR4, URZ, 0x1, UP0 ;  /* 0x00000001ff047887 */ /* 0x000fe20008000000 */
[----:B------:R-:W-:Y:S01]  /*27f0*/  ISETP.NE.AND P0, PT, R8, 0x2, PT ;  /* 0x000000020800780c */ /* 0x000fe20003f05270 */
[----:B------:R-:W-:Y:S01]  /*2800*/  USEL UR7, UR7, URZ, UP0 ;  /* 0x000000ff07077287 */ /* 0x000fe20008000000 */
[----:B------:R-:W3:Y:S03]  /*2810*/  SYNCS.PHASECHK.TRANS64.TRYWAIT P1, [R2+URZ+0x40], R5 ;  /* 0x00004005020075a7 */ /* 0x000ee600080211ff */
[----:B------:R-:W-:Y:S01]  /*2820*/  LOP3.LUT R12, R12, UR4, RZ, 0x3c, !PT ;  /* 0x000000040c0c7c12 */ /* 0x000fe2000f8e3cff */
[----:B--23--:R-:W-:Y:S07]  /*2830*/  @!P1 BRA `(.L_x_41) ;  /* 0x0000008400349947 */ /* 0x00cfee0003800000 */
.L_x_106:
[C---:B------:R-:W-:Y:S01]  /*2840*/  LEA R4, R11.reuse, UR6, 0x4 ;  /* 0x000000060b047c11 */ /* 0x040fe2000f8e20ff */
[----:B--2---:R-:W-:Y:S01]  /*2850*/  VIADD R2, R2, 0x50 ;  /* 0x0000005002027836 */ /* 0x004fe20000000000 */
[----:B------:R-:W-:Y:S01]  /*2860*/  SEL R8, R8, RZ, P0 ;  /* 0x000000ff08087207 */ /* 0x000fe20000000000 */
[----:B------:R-:W-:-:S03]  /*2870*/  VIADD R11, R11, 0x1 ;  /* 0x000000010b0b7836 */ /* 0x000fc60000000000 */
[----:B------:R-:W2:Y:S01]  /*2880*/  LDS.128 R4, [R4+0xb0] ;  /* 0x0000b00004047984 */ /* 0x000ea20000000c00 */
[----:B------:R-:W-:Y:S02]  /*2890*/  PRMT R2, RZ, 0x654, R2 ;  /* 0x00000654ff027816 */ /* 0x000fe40000000002 */
[C---:B------:R-:W-:Y:S01]  /*28a0*/  ISETP.NE.AND P1, PT, R11.reuse, 0x2, PT ;  /* 0x000000020b00780c */ /* 0x040fe20003f25270 */
[----:B------:R-:W-:Y:S01]  /*28b0*/  @!PT LDS RZ, [RZ] ;  /* 0x00000000fffff984 */ /* 0x000fe20000000800 */
[----:B------:R-:W-:Y:S01]  /*28c0*/  @!PT LDS RZ, [RZ] ;  /* 0x00000000fffff984 */ /* 0x000fe20000000800 */
[----:B------:R-:W-:Y:S01]  /*28d0*/  @!PT LDS RZ, [RZ] ;  /* 0x00000000fffff984 */ /* 0x000fe20000000800 */
[----:B------:R-:W-:Y:S01]  /*28e0*/  @!PT LDS RZ, [RZ] ;  /* 0x00000000fffff984 */ /* 0x000fe20000000800 */
[----:B------:R3:W-:Y:S06]  /*28f0*/  MEMBAR.ALL.CTA ;  /* 0x0000000000007992 */ /* 0x0007ec0000008000 */
[----:B---3--:R-:W3:Y:S01]  /*2900*/  FENCE.VIEW.ASYNC.S ;  /* 0x00000000000073c6 */ /* 0x008ee20000000000 */
[----:B------:R-:W-:Y:S01]  /*2910*/  SEL R11, R11, RZ, P1 ;  /* 0x000000ff0b0b7207 */ /* 0x000fe20000800000 */
[----:B---3--:R3:W-:Y:S01]  /*2920*/  SYNCS.ARRIVE.TRANS64.RED.A1T0 RZ, [R2+URZ], RZ ;  /* 0x000000ff02ff79a7 */ /* 0x0087e200081004ff */
[----:B--2---:R-:W-:-:S02]  /*2930*/  LOP3.LUT P3, RZ, R6, 0x1, RZ, 0xc0, !PT ;  /* 0x0000000106ff7812 */ /* 0x004fc4000786c0ff */
[----:B------:R-:W-:-:S04]  /*2940*/  SEL R5, RZ, 0x1, P1 ;  /* 0x00000001ff057807 */ /* 0x000fc80000800000 */
[----:B------:R-:W-:Y:S02]  /*2950*/  LOP3.LUT R10, R10, R5, RZ, 0x3c, !PT ;  /* 0x000000050a0a7212 */ /* 0x000fe400078e3cff */
[----:B---3--:R-:W-:-:S04]  /*2960*/  SEL R2, RZ, 0x1, P0 ;  /* 0x00000001ff027807 */ /* 0x008fc80000000000 */
[----:B------:R-:W-:Y:S01]  /*2970*/  LOP3.LUT R9, R9, R2, RZ, 0x3c, !PT ;  /* 0x0000000209097212 */ /* 0x000fe200078e3cff */
[----:B------:R-:W-:Y:S06]  /*2980*/  @P3 BRA `(.L_x_42) ;  /* 0xfffffffc002c3947 */ /* 0x000fec000383ffff */
[----:B------:R-:W-:Y:S01]  /*2990*/  ULEA UR5, UR7, UR6, 0x3 ;  /* 0x0000000607057291 */ /* 0x000fe2000f8e18ff */
[----:B------:R-:W-:-:S08]  /*29a0*/  SHF.L.U32 R3, R12, 0x1f, RZ ;  /* 0x0000001f0c037819 */ /* 0x000fd000000006ff */
[----:B------:R-:W2:Y:S02]  /*29b0*/  SYNCS.PHASECHK.TRANS64 P0, [UR5+0x50], R3 ;  /* 0x00005003ff0075a7 */ /* 0x000ea40008001005 */
[----:B--2---:R-:W-:Y:S05]  /*29c0*/  @P0 BRA `(.L_x_43) ;  /* 0x0000000000080947 */ /* 0x004fea0003800000 */
[----:B------:R-:W2:Y:S02]  /*29d0*/  SYNCS.PHASECHK.TRANS64.TRYWAIT P0, [UR5+0x50], R3 ;  /* 0x00005003ff0075a7 */ /* 0x000ea40008001105 */
[----:B--2---:R-:W-:Y:S05]  /*29e0*/  @!P0 BRA `(.L_x_44) ;  /* 0x0000008000dc8947 */ /* 0x004fea0003800000 */
.L_x_43:
[----:B------:R-:W-:-:S04]  /*29f0*/  UIADD3 UR4, UPT, UPT, UR7, 0x1, URZ ;  /* 0x0000000107047890 */ /* 0x000fc8000fffe0ff */
[----:B------:R-:W-:-:S04]  /*2a00*/  UISETP.NE.AND UP0, UPT, UR4, 0x2, UPT ;  /* 0x000000020400788c */ /* 0x000fc8000bf05270 */
[----:B------:R-:W-:Y:S02]  /*2a10*/  USEL UR8, URZ, 0x1, UP0 ;  /* 0x00000001ff087887 */ /* 0x000fe40008000000 */
[----:B------:R-:W-:-:S04]  /*2a20*/  USEL UR4, UR4, URZ, UP0 ;  /* 0x000000ff04047287 */ /* 0x000fc80008000000 */
[----:B------:R-:W-:Y:S01]  /*2a30*/  ULEA UR4, UR4, UR6, 0x3 ;  /* 0x0000000604047291 */ /* 0x000fe2000f8e18ff */
[----:B--2---:R-:W-:-:S04]  /*2a40*/  LOP3.LUT R3, R12, UR8, RZ, 0x3c, !PT ;  /* 0x000000080c037c12 */ /* 0x004fc8000f8e3cff */
[----:B------:R-:W-:-:S04]  /*2a50*/  SHF.L.U32 R0, R3, 0x1f, RZ ;  /* 0x0000001f03007819 */ /* 0x000fc800000006ff */
[----:B------:R-:W2:Y:S02]  /*2a60*/  SYNCS.PHASECHK.TRANS64 P0, [UR4+0x50], R0 ;  /* 0x00005000ff0075a7 */ /* 0x000ea40008001004 */
[----:B-12---:R-:W-:Y:S05]  /*2a70*/  @P0 EXIT ;  /* 0x000000000000094d */ /* 0x006fea0003800000 */
[----:B------:R-:W-:Y:S02]  /*2a80*/  SHF.L.U32 R3, R3, 0x1f, RZ ;  /* 0x0000001f03037819 */ /* 0x000fe400000006ff */
[----:B------:R-:W-:-:S07]  /*2a90*/  MOV R0, UR4 ;  /* 0x0000000400007c02 */ /* 0x000fce0008000f00 */
.L_x_45:
[----:B-1----:R1:W2:Y:S02]  /*2aa0*/  SYNCS.PHASECHK.TRANS64.TRYWAIT P0, [R0+URZ+0x50], R3 ;  /* 0x00005003000075a7 */ /* 0x0022a400080011ff */
[----:B--2---:R-:W-:Y:S05]  /*2ab0*/  @!P0 NANOSLEEP.SYNCS 0x989680 ;  /* 0x009896800000895d */ /* 0x004fea0003900000 */
[----:B------:R-:W2:Y:S02]  /*2ac0*/  @!P0 SYNCS.PHASECHK.TRANS64 P0, [R0+URZ+0x50], R3 ;  /* 0x00005003000085a7 */ /* 0x000ea400080010ff */
[----:B--2---:R-:W-:Y:S05]  /*2ad0*/  @P0 EXIT ;  /* 0x000000000000094d */ /* 0x004fea0003800000 */
[----:B------:R-:W-:Y:S05]  /*2ae0*/  BRA `(.L_x_45) ;  /* 0xfffffffc00ec7947 */ /* 0x000fea000383ffff */
.L_x_38:
[----:B------:R-:W-:-:S09]  /*2af0*/  UISETP.NE.AND UP0, UPT, UR12, URZ, UPT ;  /* 0x000000ff0c00728c */ /* 0x000fd2000bf05270 */
[----:B------:R-:W-:Y:S05]  /*2b00*/  BRA.U UP0, `(.L_x_46) ;  /* 0x0000000d00dc7547 */ /* 0x000fea000b800000 */
[----:B------:R-:W-:Y:S01]  /*2b10*/  UMOV UR4, 0x40 ;  /* 0x0000004000047882 */ /* 0x000fe20000000000 */
[----:B------:R-:W-:Y:S01]  /*2b20*/  NOP ;  /* 0x0000000000007918 */ /* 0x000fe20000000000 */
[----:B------:R-:W-:Y:S01]  /*2b30*/  ULEA UR4, UR5, UR4, 0x18 ;  /* 0x0000000405047291 */ /* 0x000fe2000f8ec0ff */
[----:B------:R-:W-:Y:S02]  /*2b40*/  UMOV UR6, 0x400 ;  /* 0x0000040000067882 */ /* 0x000fe40000000000 */
[----:B------:R-:W-:-:S06]  /*2b50*/  ULEA UR6, UR5, UR6, 0x18 ;  /* 0x0000000605067291 */ /* 0x000fcc000f8ec0ff */
[----:B------:R-:W2:Y:S02]  /*2b60*/  LDS.U8 R0, [UR4+0x1c] ;  /* 0x00001c04ff007984 */ /* 0x000ea40008000000 */
[----:B--2---:R-:W-:-:S13]  /*2b70*/  ISETP.NE.AND P0, PT, R0, RZ, PT ;  /* 0x000000ff0000720c */ /* 0x004fda0003f05270 */
[----:B------:R-:W-:Y:S05]  /*2b80*/  @P0 BRA `(.L_x_47) ;  /* 0x0000000000580947 */ /* 0x000fea0003800000 */
[----:B------:R-:W-:-:S13]  /*2b90*/  ELECT P0, URZ, PT ;  /* 0x0000000000ff782f */ /* 0x000fda0003800000 */
[----:B------:R-:W-:Y:S05]  /*2ba0*/  @!P0 BRA `(.L_x_48) ;  /* 0x0000000000608947 */ /* 0x000fea0003800000 */
[----:B------:R-:W-:Y:S01]  /*2bb0*/  UMOV UR5, 0x10 ;  /* 0x0000001000057882 */ /* 0x000fe20000000000 */
[----:B------:R-:W-:Y:S01]  /*2bc0*/  HFMA2 R0, -RZ, RZ, 0, 5.9604644775390625e-08 ;  /* 0x00000001ff007431 */ /* 0x000fe200000001ff */
[----:B------:R-:W-:-:S03]  /*2bd0*/  MOV R2, 0xffff ;  /* 0x0000ffff00027802 */ /* 0x000fc60000000f00 */
[----:B------:R-:W-:Y:S04]  /*2be0*/  DEPBAR.LE SB2, 0x36 ;  /* 0x0000ad800000791a */ /* 0x000fe80000000000 */
[----:B------:R-:W2:Y:S02]  /*2bf0*/  UTCATOMSWS.FIND_AND_SET.ALIGN UP0, UR5, UR5 ;  /* 0x00000005000575e3 */ /* 0x000ea40008000800 */
[----:B--2---:R-:W-:Y:S01]  /*2c00*/  MOV R3, UR5 ;  /* 0x0000000500037c02 */ /* 0x004fe20008000f00 */
[----:B------:R-:W-:Y:S06]  /*2c10*/  BRA.U UP0, `(.L_x_49) ;  /* 0x0000000100187547 */ /* 0x000fec000b800000 */
.L_x_50:
[----:B------:R-:W-:Y:S05]  /*2c20*/  NANOSLEEP 0x64 ;  /* 0x000000640000795d */ /* 0x000fea0003800000 */
[----:B------:R-:W-:-:S05]  /*2c30*/  UMOV UR5, 0x10 ;  /* 0x0000001000057882 */ /* 0x000fca0000000000 */
[----:B------:R-:W-:Y:S04]  /*2c40*/  DEPBAR.LE SB2, 0x36 ;  /* 0x0000ad800000791a */ /* 0x000fe80000000000 */
[----:B------:R-:W2:Y:S02]  /*2c50*/  UTCATOMSWS.FIND_AND_SET.ALIGN UP0, UR5, UR5 ;  /* 0x00000005000575e3 */ /* 0x000ea40008000800 */
[----:B--2---:R-:W-:Y:S01]  /*2c60*/  MOV R3, UR5 ;  /* 0x0000000500037c02 */ /* 0x004fe20008000f00 */
[----:B------:R-:W-:Y:S05]  /*2c70*/  BRA.U !UP0, `(.L_x_50) ;  /* 0xfffffffd08e87547 */ /* 0x000fea000b83ffff */
.L_x_49:
[-C--:B------:R-:W-:Y:S02]  /*2c80*/  SHF.L.U32 R2, R2, R3.reuse, RZ ;  /* 0x0000000302027219 */ /* 0x080fe400000006ff */
[----:B------:R-:W-:Y:S01]  /*2c90*/  SHF.L.U32 R0, R0, R3, RZ ;  /* 0x0000000300007219 */ /* 0x000fe200000006ff */
[----:B------:R-:W-:Y:S02]  /*2ca0*/  IMAD.SHL.U32 R3, R3, 0x20, RZ ;  /* 0x0000002003037824 */ /* 0x000fe400078e00ff */
[----:B------:R2:W-:Y:S04]  /*2cb0*/  ATOMS.OR RZ, [UR4+0x14], R2 ;  /* 0x00001402ffff798c */ /* 0x0005e8000b000004 */
[----:B------:R2:W-:Y:S04]  /*2cc0*/  ATOMS.OR RZ, [UR4+0x18], R0 ;  /* 0x00001800ffff798c */ /* 0x0005e8000b000004 */
[----:B------:R2:W-:Y:S01]  /*2cd0*/  STS [UR6+0xd0], R3 ;  /* 0x0000d003ff007988 */ /* 0x0005e20008000806 */
[----:B------:R-:W-:Y:S05]  /*2ce0*/  BRA `(.L_x_48) ;  /* 0x0000000000107947 */ /* 0x000fea0003800000 */
.L_x_47:
[----:B------:R-:W-:Y:S02]  /*2cf0*/  MOV R0, 0xffffffff ;  /* 0xffffffff00007802 */ /* 0x000fe40000000f00 */
[----:B------:R-:W-:-:S03]  /*2d00*/  MOV R2, 0x2d30 ;  /* 0x00002d3000027802 */ /* 0x000fc60000000f00 */
[----:B------:R2:W-:Y:S04]  /*2d10*/  STS [UR6+0xd0], R0 ;  /* 0x0000d000ff007988 */ /* 0x0005e80008000806 */
[----:B-12---:R-:W-:Y:S05]  /*2d20*/  CALL.REL.NOINC `($__internal_1_$__cuda_sm10x_tcgen05_guardrail_trap_phase_invalid_during_alloc) ;  /* 0x0000008400407944 */ /* 0x006fea0003c00000 */
.L_x_48:
[----:B------:R-:W-:Y:S05]  /*2d30*/  WARPSYNC.ALL ;  /* 0x0000000000007948 */ /* 0x000fea0003800000 */
[----:B------:R-:W3:Y:S01]  /*2d40*/  S2UR UR9, SR_CgaCtaId ;  /* 0x00000000000979c3 */ /* 0x000ee20000008800 */
[----:B------:R-:W-:Y:S01]  /*2d50*/  UMOV UR4, 0x400 ;  /* 0x0000040000047882 */ /* 0x000fe20000000000 */
[----:B------:R-:W-:-:S06]  /*2d60*/  NOP ;  /* 0x0000000000007918 */ /* 0x000fcc0000000000 */
[----:B------:R-:W-:Y:S06]  /*2d70*/  BAR.ARV 0x6, 0xa0 ;  /* 0x0182800000007b1d */ /* 0x000fec0000002000 */
[----:B------:R-:W4:Y:S01]  /*2d80*/  LDCU UR5, c[0x0][0x38c] ;  /* 0x00007180ff0577ac */ /* 0x000f220008000800 */
[----:B------:R-:W-:Y:S01]  /*2d90*/  IMAD.MOV.U32 R11, RZ, RZ, 0x1 ;  /* 0x00000001ff0b7424 */ /* 0x000fe200078e00ff */
[----:B------:R-:W-:Y:S01]  /*2da0*/  CS2R R8, SRZ ;  /* 0x0000000000087805 */ /* 0x000fe2000001ff00 */
[----:B------:R-:W-:Y:S01]  /*2db0*/  IMAD.MOV.U32 R10, RZ, RZ, RZ ;  /* 0x000000ffff0a7224 */ /* 0x000fe200078e00ff */
[----:B------:R-:W-:Y:S01]  /*2dc0*/  UMOV UR12, URZ ;  /* 0x000000ff000c7c82 */ /* 0x000fe20008000000 */
[----:B------:R-:W-:Y:S01]  /*2dd0*/  UMOV UR11, URZ ;  /* 0x000000ff000b7c82 */ /* 0x000fe20008000000 */
[----:B------:R-:W-:Y:S01]  /*2de0*/  UMOV UR30, 0x0 ;  /* 0x00000000001e7882 */ /* 0x000fe20000000000 */
[----:B------:R-:W-:Y:S01]  /*2df0*/  UMOV UR31, 0x82c0010 ;  /* 0x082c0010001f7882 */ /* 0x000fe20000000000 */
[----:B------:R-:W-:Y:S01]  /*2e00*/  UMOV UR28, 0x0 ;  /* 0x00000000001c7882 */ /* 0x000fe20000000000 */
[----:B------:R-:W-:Y:S01]  /*2e10*/  UMOV UR29, 0x82c0010 ;  /* 0x082c0010001d7882 */ /* 0x000fe20000000000 */
[----:B---3--:R-:W-:Y:S01]  /*2e20*/  ULEA UR9, UR9, UR4, 0x18 ;  /* 0x0000000409097291 */ /* 0x008fe2000f8ec0ff */
[----:B------:R-:W3:Y:S03]  /*2e30*/  LDCU UR4, c[0x0][0x38c] ;  /* 0x00007180ff0477ac */ /* 0x000ee60008000800 */
[----:B------:R-:W-:Y:S01]  /*2e40*/  UIADD3 UR10, UPT, UPT, UR9, 0xb180, URZ ;  /* 0x0000b180090a7890 */ /* 0x000fe2000fffe0ff */
[----:B------:R-:W-:-:S04]  /*2e50*/  UMOV UR26, 0x0 ;  /* 0x00000000001a7882 */ /* 0x000fc80000000000 */
[----:B--2---:R-:W1:Y:S01]  /*2e60*/  LDS R0, [UR9+0xd0] ;  /* 0x0000d009ff007984 */ /* 0x004e620008000800 */
[----:B------:R-:W-:Y:S01]  /*2e70*/  USHF.R.U32.HI UR10, URZ, 0x4, UR10 ;  /* 0x00000004ff0a7899 */ /* 0x000fe2000801160a */
[----:B------:R-:W-:Y:S01]  /*2e80*/  UMOV UR27, 0x82c0010 ;  /* 0x082c0010001b7882 */ /* 0x000fe20000000000 */
[----:B------:R-:W-:Y:S02]  /*2e90*/  UMOV UR24, 0x0 ;  /* 0x0000000000187882 */ /* 0x000fe40000000000 */
[----:B------:R-:W-:Y:S01]  /*2ea0*/  ULOP3.LUT UR10, UR10, 0x3fff, URZ, 0xc0, !UPT ;  /* 0x00003fff0a0a7892 */ /* 0x000fe2000f8ec0ff */
[----:B------:R-:W-:Y:S01]  /*2eb0*/  UMOV UR25, 0x82c0010 ;  /* 0x082c001000197882 */ /* 0x000fe20000000000 */
[----:B------:R-:W-:Y:S01]  /*2ec0*/  UMOV UR22, 0x0 ;  /* 0x0000000000167882 */ /* 0x000fe20000000000 */
[----:B------:R-:W-:Y:S01]  /*2ed0*/  UMOV UR23, 0x82c0010 ;  /* 0x082c001000177882 */ /* 0x000fe20000000000 */
[----:B------:R-:W-:Y:S01]  /*2ee0*/  UMOV UR20, 0x0 ;  /* 0x0000000000147882 */ /* 0x000fe20000000000 */
[----:B---3--:R-:W-:Y:S01]  /*2ef0*/  UIADD3 UR4, UPT, UPT, UR4, 0xff, URZ ;  /* 0x000000ff04047890 */ /* 0x008fe2000fffe0ff */
[----:B------:R-:W-:Y:S01]  /*2f00*/  UMOV UR21, 0x82c0010 ;  /* 0x082c001000157882 */ /* 0x000fe20000000000 */
[----:B------:R-:W-:-:S02]  /*2f10*/  ULOP3.LUT UR10, UR10, 0x10000, URZ, 0xfc, !UPT ;  /* 0x000100000a0a7892 */ /* 0x000fc4000f8efcff */
[----:B------:R-:W-:Y:S02]  /*2f20*/  USHF.R.S32.HI UR8, URZ, 0x1f, UR4 ;  /* 0x0000001fff087899 */ /* 0x000fe40008011404 */
[----:B----4-:R-:W-:Y:S02]  /*2f30*/  UISETP.GE.AND UP4, UPT, UR5, 0x1, UPT ;  /* 0x000000010500788c */ /* 0x010fe4000bf86270 */
[----:B------:R-:W-:Y:S02]  /*2f40*/  ULEA.HI UR8, UR8, UR4, URZ, 0x8 ;  /* 0x0000000408087291 */ /* 0x000fe4000f8f40ff */
[----:B------:R-:W-:Y:S02]  /*2f50*/  UIADD3 UR4, UPT, UPT, UR9, 0x1b180, URZ ;  /* 0x0001b18009047890 */ /* 0x000fe4000fffe0ff */
[----:B------:R-:W-:Y:S02]  /*2f60*/  USHF.R.S32.HI UR8, URZ, 0x8, UR8 ;  /* 0x00000008ff087899 */ /* 0x000fe40008011408 */
[----:B------:R-:W-:-:S02]  /*2f70*/  USHF.R.U32.HI UR4, URZ, 0x4, UR4 ;  /* 0x00000004ff047899 */ /* 0x000fc40008011604 */
[----:B------:R-:W-:Y:S02]  /*2f80*/  UISETP.LT.AND UP0, UPT, UR8, 0x1, UPT ;  /* 0x000000010800788c */ /* 0x000fe4000bf01270 */
[----:B------:R-:W-:Y:S02]  /*2f90*/  ULOP3.LUT UR4, UR4, 0x3fff, URZ, 0xc0, !UPT ;  /* 0x00003fff04047892 */ /* 0x000fe4000f8ec0ff */
[----:B------:R-:W-:Y:S02]  /*2fa0*/  USEL UR16, UR8, 0x1, !UP0 ;  /* 0x0000000108107887 */ /* 0x000fe4000c000000 */
[----:B------:R-:W-:Y:S02]  /*2fb0*/  ULOP3.LUT UR4, UR4, 0x10000, URZ, 0xfc, !UPT ;  /* 0x0001000004047892 */ /* 0x000fe4000f8efcff */
[----:B------:R-:W-:Y:S01]  /*2fc0*/  UIADD3 UR16, UPT, UPT, -UR16, URZ, URZ ;  /* 0x000000ff10107290 */ /* 0x000fe2000fffe1ff */
[----:B------:R-:W-:Y:S01]  /*2fd0*/  UMOV UR34, 0x0 ;  /* 0x0000000000227882 */ /* 0x000fe20000000000 */
[----:B------:R-:W-:Y:S01]  /*2fe0*/  UMOV UR35, 0x82c0010 ;  /* 0x082c001000237882 */ /* 0x000fe20000000000 */
[----:B-1----:R-:W-:Y:S01]  /*2ff0*/  R2UR UR13, R0 ;  /* 0x00000000000d72ca */ /* 0x002fe200000e0000 */
[----:B------:R-:W-:Y:S01]  /*3000*/  UMOV UR32, 0x0 ;  /* 0x0000000000207882 */ /* 0x000fe20000000000 */
[----:B------:R-:W-:-:S13]  /*3010*/  UMOV UR33, 0x82c0010 ;  /* 0x082c001000217882 */ /* 0x000fda0000000000 */
.L_x_57:
[----:B------:R-:W-:Y:S02]  /*3020*/  LEA R0, R10, UR9, 0x3 ;  /* 0x000000090a007c11 */ /* 0x000fe4000f8e18ff */
[----:B------:R-:W-:Y:S02]  /*3030*/  SHF.L.U32 R5, R9, 0x1f, RZ ;  /* 0x0000001f09057819 */ /* 0x000fe400000006ff */
[----:B------:R-:W-:Y:S01]  /*3040*/  PLOP3.LUT P0, PT, PT, PT, UP4, 0x80, 0x8 ;  /* 0x000000000008781c */ /* 0x000fe20003f0f048 */
[----:B------:R-:W-:Y:S01]  /*3050*/  VIADD R3, R0, 0x50 ;  /* 0x0000005000037836 */ /* 0x000fe20000000000 */
[----:B-1----:R-:W1:Y:S02]  /*3060*/  SYNCS.PHASECHK.TRANS64.TRYWAIT P1, [R0+URZ+0x40], R5 ;  /* 0x00004005000075a7 */ /* 0x002e6400080211ff */
[----:B-1----:R-:W-:Y:S09]  /*3070*/  @!P1 BRA `(.L_x_51) ;  /* 0x0000007c00509947 */ /* 0x002ff20003800000 */
.L_x_108:
[----:B------:R-:W-:Y:S01]  /*3080*/  LEA R4, R10, UR9, 0x4 ;  /* 0x000000090a047c11 */ /* 0x000fe2000f8e20ff */
[----:B------:R-:W-:Y:S01]  /*3090*/  @UP4 ULEA UR5, UR11, UR9, 0x3 ;  /* 0x000000090b054291 */ /* 0x000fe2000f8e18ff */
[----:B------:R-:W-:Y:S01]  /*30a0*/  PLOP3.LUT P1, PT, PT, PT, PT, 0x80, 0x8 ;  /* 0x000000000008781c */ /* 0x000fe20003f2f070 */
[----:B------:R-:W-:Y:S01]  /*30b0*/  ULEA UR14, UR12, UR9, 0x3 ;  /* 0x000000090c0e7291 */ /* 0x000fe2000f8e18ff */
[----:B------:R-:W-:Y:S01]  /*30c0*/  PRMT R3, RZ, 0x654, R3 ;  /* 0x00000654ff037816 */ /* 0x000fe20000000003 */
[----:B------:R-:W-:Y:S01]  /*30d0*/  UIMAD UR15, UR12, 0xb0, UR13 ;  /* 0x000000b00c0f78a4 */ /* 0x000fe2000f8e020d */
[----:B-1----:R-:W1:Y:S01]  /*30e0*/  LDS.128 R4, [R4+0xb0] ;  /* 0x0000b00004047984 */ /* 0x002e620000000c00 */
[----:B------:R-:W-:Y:S02]  /*30f0*/  @P0 SHF.L.U32 R2, R8, 0x1f, RZ ;  /* 0x0000001f08020819 */ /* 0x000fe400000006ff */
[----:B------:R-:W-:Y:S01]  /*3100*/  SHF.L.U32 R0, R11, 0x1f, RZ ;  /* 0x0000001f0b007819 */ /* 0x000fe200000006ff */
[----:B------:R-:W-:Y:S01]  /*3110*/  @!PT LDS RZ, [RZ] ;  /* 0x00000000fffff984 */ /* 0x000fe20000000800 */
[----:B------:R-:W-:Y:S01]  /*3120*/  @!PT LDS RZ, [RZ] ;  /* 0x00000000fffff984 */ /* 0x000fe20000000800 */
[----:B------:R-:W-:Y:S01]  /*3130*/  @!PT LDS RZ, [RZ] ;  /* 0x00000000fffff984 */ /* 0x000fe20000000800 */
[----:B------:R-:W-:Y:S01]  /*3140*/  @!PT LDS RZ, [RZ] ;  /* 0x00000000fffff984 */ /* 0x000fe20000000800 */
[----:B------:R2:W-:Y:S06]  /*3150*/  MEMBAR.ALL.CTA ;  /* 0x0000000000007992 */ /* 0x0005ec0000008000 */
[----:B--2---:R-:W2:Y:S02]  /*3160*/  FENCE.VIEW.ASYNC.S ;  /* 0x00000000000073c6 */ /* 0x004ea40000000000 */
[----:B--2---:R2:W-:Y:S01]  /*3170*/  SYNCS.ARRIVE.TRANS64.RED.A1T0 RZ, [R3+URZ], RZ ;  /* 0x000000ff03ff79a7 */ /* 0x0045e200081004ff */
[----:B------:R2:W3:Y:S01]  /*3180*/  @P0 SYNCS.PHASECHK.TRANS64.TRYWAIT P1, [UR5], R2 ;  /* 0x00000002ff0005a7 */ /* 0x0004e20008021105 */
[----:B------:R-:W4:Y:S02]  /*3190*/  SYNCS.PHASECHK.TRANS64.TRYWAIT P0, [UR14+0x70], R0 ;  /* 0x00007000ff0075a7 */ /* 0x000f24000800110e */
[----:B-1234-:R-:W-:Y:S05]  /*31a0*/  @!P0 BRA `(.L_x_52) ;  /* 0x0000007c00188947 */ /* 0x01efea0003800000 */
.L_x_110:
[----:B------:R-:W-:Y:S01]  /*31b0*/  IADD3 R10, PT, PT, R10, 0x1, RZ ;  /* 0x000000010a0a7810 */ /* 0x000fe20007ffe0ff */
[----:B------:R-:W-:Y:S06]  /*31c0*/  BRA.U !UP4, `(.L_x_53) ;  /* 0x000000050c107547 */ /* 0x000fec000b800000 */
[----:B------:R-:W-:Y:S01]  /*31d0*/  UPLOP3.LUT UP2, UPT, UPT, UPT, UPT, 0x40, 0x4 ;  /* 0x000000000004789c */ /* 0x000fe20003f4e870 */
[----:B------:R-:W-:Y:S01]  /*31e0*/  UMOV UR18, UR16 ;  /* 0x0000001000127c82 */ /* 0x000fe20008000000 */
[----:B------:R-:W-:Y:S01]  /*31f0*/  UMOV UR17, UR8 ;  /* 0x0000000800117c82 */ /* 0x000fe20008000000 */
[----:B------:R-:W-:-:S08]  /*3200*/  UMOV UR5, UR11 ;  /* 0x0000000b00057c82 */ /* 0x000fd00008000000 */
.L_x_56:
[----:B------:R-:W-:Y:S02]  /*3210*/  UIADD3 UR18, UPT, UPT, UR18, 0x1, URZ ;  /* 0x0000000112127890 */ /* 0x000fe4000fffe0ff */
[----:B--2---:R-:W-:Y:S02]  /*3220*/  ULEA UR19, UR5, UR9, 0x3 ;  /* 0x0000000905137291 */ /* 0x004fe4000f8e18ff */
[----:B------:R-:W-:Y:S01]  /*3230*/  UISETP.NE.AND UP3, UPT, UR18, URZ, UPT ;  /* 0x000000ff1200728c */ /* 0x000fe2000bf65270 */
[----:B---3--:R-:W-:Y:S10]  /*3240*/  @P1 BRA `(.L_x_54) ;  /* 0x00000000000c1947 */ /* 0x008ff40003800000 */
[----:B-1----:R-:W-:Y:S04]  /*3250*/  SHF.L.U32 R3, R8, 0x1f, RZ ;  /* 0x0000001f08037819 */ /* 0x002fe800000006ff */
[----:B------:R-:W1:Y:S02]  /*3260*/  SYNCS.PHASECHK.TRANS64.TRYWAIT P0, [UR19], R3 ;  /* 0x00000003ff0075a7 */ /* 0x000e640008001113 */
[----:B-1----:R-:W-:Y:S05]  /*3270*/  @!P0 BRA `(.L_x_55) ;  /* 0x0000007800fc8947 */ /* 0x002fea0003800000 */
.L_x_54:
[----:B------:R-:W-:Y:S01]  /*3280*/  UISETP.NE.AND UP0, UPT, UR17, 0x1, UPT ;  /* 0x000000011100788c */ /* 0x000fe2000bf05270 */
[----:B------:R-:W-:Y:S01]  /*3290*/  PLOP3.LUT P1, PT, PT, PT, PT, 0x80, 0x8 ;  /* 0x000000000008781c */ /* 0x000fe20003f2f070 */
[----:B------:R-:W-:Y:S02]  /*32a0*/  UIADD3 UR11, UPT, UPT, UR5, 0x1, URZ ;  /* 0x00000001050b7890 */ /* 0x000fe4000fffe0ff */
[----:B------:R-:W-:Y:S02]  /*32b0*/  UIMAD UR6, UR5, 0xb00, UR4 ;  /* 0x00000b00050678a4 */ /* 0x000fe4000f8e0204 */
[----:B------:R-:W-:Y:S01]  /*32c0*/  UISETP.NE.AND UP1, UPT, UR11, 0x2, UPT ;  /* 0x000000020b00788c */ /* 0x000fe2000bf25270 */
[----:B------:R-:W-:Y:S01]  /*32d0*/  PLOP3.LUT P0, PT, PT, PT, UP0, 0x80, 0x8 ;  /* 0x000000000008781c */ /* 0x000fe20003f0f008 */
[----:B------:R-:W-:Y:S02]  /*32e0*/  ULEA UR64, UR5, UR10, 0xb ;  /* 0x0000000a05407291 */ /* 0x000fe4000f8e58ff */
[----:B------:R-:W-:Y:S02]  /*32f0*/  USEL UR37, URZ, 0x1, UP1 ;  /* 0x00000001ff257887 */ /* 0x000fe40008800000 */
[----:B------:R-:W-:Y:S02]  /*3300*/  USEL UR11, UR11, URZ, UP1 ;  /* 0x000000ff0b0b7287 */ /* 0x000fe40008800000 */
[----:B------:R-:W-:Y:S02]  /*3310*/  UIADD3 UR62, UPT, UPT, UR6, 0x2, URZ ;  /* 0x00000002063e7890 */ /* 0x000fe4000fffe0ff */
[----:B------:R-:W-:Y:S01]  /*3320*/  @UP0 ULEA UR36, UR11, UR9, 0x3 ;  /* 0x000000090b240291 */ /* 0x000fe2000f8e18ff */
[----:B------:R-:W-:Y:S01]  /*3330*/  LOP3.LUT R8, R8, UR37, RZ, 0x3c, !PT ;  /* 0x0000002508087c12 */ /* 0x000fe2000f8e3cff */
[----:B------:R-:W-:Y:S02]  /*3340*/  UIADD3 UR60, UPT, UPT, UR64, 0x2, URZ ;  /* 0x00000002403c7890 */ /* 0x000fe4000fffe0ff */
[----:B------:R-:W-:Y:S01]  /*3350*/  UIADD3 UR58, UPT, UPT, UR6, 0x4, URZ ;  /* 0x00000004063a7890 */ /* 0x000fe2000fffe0ff */
[----:B-1----:R-:W-:Y:S01]  /*3360*/  @P0 SHF.L.U32 R0, R8, 0x1f, RZ ;  /* 0x0000001f08000819 */ /* 0x002fe200000006ff */
[----:B------:R-:W-:Y:S02]  /*3370*/  UIADD3 UR56, UPT, UPT, UR64, 0x4, URZ ;  /* 0x0000000440387890 */ /* 0x000fe4000fffe0ff */
[----:B------:R-:W-:Y:S01]  /*3380*/  UIADD3 UR54, UPT, UPT, UR6, 0x6, URZ ;  /* 0x0000000606367890 */ /* 0x000fe2000fffe0ff */
[----:B------:R2:W3:Y:S01]  /*3390*/  @P0 SYNCS.PHASECHK.TRANS64.TRYWAIT P1, [UR36], R0 ;  /* 0x00000000ff0005a7 */ /* 0x0004e20008021124 */
[----:B------:R-:W-:Y:S02]  /*33a0*/  UIADD3 UR52, UPT, UPT, UR64, 0x6, URZ ;  /* 0x0000000640347890 */ /* 0x000fe4000fffe0ff */
        /* <DEDUP_REMOVED lines=9> */
[----:B------:R-:W-:Y:S01]  /*3440*/  UIADD3 UR17, UPT, UPT, UR17, -0x1, URZ ;  /* 0xffffffff11117890 */ /* 0x000fe2000fffe0ff */
[----:B------:R-:W-:Y:S01]  /*3450*/  UMOV UR7, 0x40004040 ;  /* 0x4000404000077882 */ /* 0x000fe20000000000 */
[----:B------:R-:W-:Y:S01]  /*3460*/  UMOV UR65, 0x40004040 ;  /* 0x4000404000417882 */ /* 0x000fe20000000000 */
[----:B------:R-:W-:Y:S01]  /*3470*/  UMOV UR63, 0x40004040 ;  /* 0x40004040003f7882 */ /* 0x000fe20000000000 */
[----:B------:R2:W-:Y:S01]  /*3480*/  UTCQMMA gdesc[UR64], gdesc[UR6], tmem[UR15], tmem[UR30], idesc[UR31], UP2 ;  /* 0x00ff1e06400075ea */ /* 0x0005e2000900030f */
[----:B------:R-:W-:Y:S01]  /*3490*/  UPLOP3.LUT UP2, UPT, UPT, UPT, UPT, 0x80, 0x8 ;  /* 0x000000000008789c */ /* 0x000fe20003f4f070 */
[----:B------:R-:W-:Y:S01]  /*34a0*/  UMOV UR61, 0x40004040 ;  /* 0x40004040003d7882 */ /* 0x000fe20000000000 */
[----:B------:R-:W-:Y:S01]  /*34b0*/  UMOV UR59, 0x40004040 ;  /* 0x40004040003b7882 */ /* 0x000fe20000000000 */
[----:B------:R2:W-:Y:S01]  /*34c0*/  UTCQMMA gdesc[UR60], gdesc[UR62], tmem[UR15], tmem[UR28], idesc[UR29], UPT ;  /* 0x00ff1c3e3c0075ea */ /* 0x0005e2000b80030f */
        /* <DEDUP_REMOVED lines=14> */
[----:B------:R-:W-:Y:S01]  /*35b0*/  UMOV UR37, 0x40004040 ;  /* 0x4000404000257882 */ /* 0x000fe20000000000 */
[----:B------:R2:W-:Y:S01]  /*35c0*/  UTCQMMA gdesc[UR40], gdesc[UR42], tmem[UR15], tmem[UR34], idesc[UR35], UPT ;  /* 0x00ff222a280075ea */ /* 0x0005e2000b80030f */
[----:B------:R2:W-:Y:S01]  /*35d0*/  UTCQMMA gdesc[UR36], gdesc[UR38], tmem[UR15], tmem[UR32], idesc[UR33], UPT ;  /* 0x00ff2026240075ea */ /* 0x0005e2000b80030f */
[----:B------:R2:W-:Y:S01]  /*35e0*/  UTCBAR [UR19], URZ ;  /* 0x000000ff130073e9 */ /* 0x0005e200080000ff */
[----:B------:R-:W-:Y:S01]  /*35f0*/  UMOV UR5, UR11 ;  /* 0x0000000b00057c82 */ /* 0x000fe20008000000 */
[----:B------:R-:W-:Y:S05]  /*3600*/  BRA.U UP3, `(.L_x_56) ;  /* 0xfffffffd03007547 */ /* 0x000fea000b83ffff */
.L_x_53:
[----:B------:R-:W-:Y:S01]  /*3610*/  UIADD3 UR12, UPT, UPT, UR12, 0x1, URZ ;  /* 0x000000010c0c7890 */ /* 0x000fe2000fffe0ff */
[----:B------:R-:W-:Y:S01]  /*3620*/  LOP3.LUT P0, RZ, R6, 0x1, RZ, 0xc0, !PT ;  /* 0x0000000106ff7812 */ /* 0x000fe2000780c0ff */
[----:B------:R-:W-:Y:S01]  /*3630*/  UIADD3 UR14, UPT, UPT, UR14, 0x60, URZ ;  /* 0x000000600e0e7890 */ /* 0x000fe2000fffe0ff */
[----:B---3--:R-:W-:Y:S01]  /*3640*/  ISETP.NE.AND P1, PT, R10, 0x2, PT ;  /* 0x000000020a00780c */ /* 0x008fe20003f25270 */
[----:B------:R-:W-:-:S03]  /*3650*/  UISETP.NE.AND UP0, UPT, UR12, 0x2, UPT ;  /* 0x000000020c00788c */ /* 0x000fc6000bf05270 */
[----:B-12---:R-:W-:Y:S01]  /*3660*/  SEL R0, RZ, 0x1, P1 ;  /* 0x00000001ff007807 */ /* 0x006fe20000800000 */
[----:B------:R-:W-:Y:S01]  /*3670*/  USEL UR5, URZ, 0x1, UP0 ;  /* 0x00000001ff057887 */ /* 0x000fe20008000000 */
[----:B------:R-:W-:Y:S01]  /*3680*/  SEL R10, R10, RZ, P1 ;  /* 0x000000ff0a0a7207 */ /* 0x000fe20000800000 */
[----:B------:R-:W-:Y:S01]  /*3690*/  USEL UR12, UR12, URZ, UP0 ;  /* 0x000000ff0c0c7287 */ /* 0x000fe20008000000 */
[----:B------:R1:W-:Y:S01]  /*36a0*/  UTCBAR [UR14], URZ ;  /* 0x000000ff0e0073e9 */ /* 0x0003e200080000ff */
[----:B------:R-:W-:Y:S02]  /*36b0*/  LOP3.LUT R9, R9, R0, RZ, 0x3c, !PT ;  /* 0x0000000009097212 */ /* 0x000fe400078e3cff */
[----:B------:R-:W-:Y:S01]  /*36c0*/  LOP3.LUT R11, R11, UR5, RZ, 0x3c, !PT ;  /* 0x000000050b0b7c12 */ /* 0x000fe2000f8e3cff */
[----:B------:R-:W-:Y:S07]  /*36d0*/  @P0 BRA `(.L_x_57) ;  /* 0xfffffff800500947 */ /* 0x000fee000383ffff */
[----:B------:R-:W2:Y:S01]  /*36e0*/  S2UR UR4, SR_CgaCtaId ;  /* 0x00000000000479c3 */ /* 0x000ea20000008800 */
[----:B------:R-:W-:Y:S01]  /*36f0*/  ELECT P0, URZ, PT ;  /* 0x0000000000ff782f */ /* 0x000fe20003800000 */
[----:B------:R-:W-:Y:S01]  /*3700*/  IMAD.MOV.U32 R0, RZ, RZ, 0x1 ;  /* 0x00000001ff007424 */ /* 0x000fe200078e00ff */
[----:B------:R-:W-:Y:S01]  /*3710*/  UIADD3 UR9, UPT, UPT, UR9, 0x70, URZ ;  /* 0x0000007009097890 */ /* 0x000fe2000fffe0ff */
[----:B------:R-:W-:Y:S01]  /*3720*/  SHF.L.U32 R3, R11, 0x1f, RZ ;  /* 0x0000001f0b037819 */ /* 0x000fe200000006ff */
[----:B------:R-:W-:-:S03]  /*3730*/  UMOV UR5, 0x40 ;  /* 0x0000004000057882 */ /* 0x000fc60000000000 */
[----:B------:R-:W-:Y:S01]  /*3740*/  UVIRTCOUNT.DEALLOC.SMPOOL 0x80 ;  /* 0x000000800000784c */ /* 0x000fe20000000000 */
[----:B--2---:R-:W-:Y:S02]  /*3750*/  ULEA UR4, UR4, UR5, 0x18 ;  /* 0x0000000504047291 */ /* 0x004fe4000f8ec0ff */
[----:B------:R-:W-:-:S07]  /*3760*/  ULEA UR5, UR12, UR9, 0x3 ;  /* 0x000000090c057291 */ /* 0x000fce000f8e18ff */
[----:B------:R2:W-:Y:S02]  /*3770*/  @P0 STS.U8 [UR4+0x1c], R0 ;  /* 0x00001c00ff000988 */ /* 0x0005e40008000004 */
[----:B------:R-:W3:Y:S02]  /*3780*/  SYNCS.PHASECHK.TRANS64.TRYWAIT P0, [UR5], R3 ;  /* 0x00000003ff0075a7 */ /* 0x000ee40008001105 */
[----:B--23--:R-:W-:Y:S05]  /*3790*/  @!P0 BRA `(.L_x_58) ;  /* 0x0000007400cc8947 */ /* 0x00cfea0003800000 */
.L_x_113:
[----:B------:R-:W-:-:S04]  /*37a0*/  UIADD3 UR6, UPT, UPT, UR12, 0x1, URZ ;  /* 0x000000010c067890 */ /* 0x000fc8000fffe0ff */
[----:B------:R-:W-:-:S04]  /*37b0*/  UISETP.NE.AND UP0, UPT, UR6, 0x2, UPT ;  /* 0x000000020600788c */ /* 0x000fc8000bf05270 */
[----:B------:R-:W-:Y:S02]  /*37c0*/  USEL UR5, URZ, 0x1, UP0 ;  /* 0x00000001ff057887 */ /* 0x000fe40008000000 */
[----:B------:R-:W-:-:S04]  /*37d0*/  USEL UR6, UR6, URZ, UP0 ;  /* 0x000000ff06067287 */ /* 0x000fc80008000000 */
[----:B------:R-:W-:Y:S01]  /*37e0*/  ULEA UR6, UR6, UR9, 0x3 ;  /* 0x0000000906067291 */ /* 0x000fe2000f8e18ff */
[----:B--2---:R-:W-:-:S04]  /*37f0*/  LOP3.LUT R3, R11, UR5, RZ, 0x3c, !PT ;  /* 0x000000050b037c12 */ /* 0x004fc8000f8e3cff */
[----:B------:R-:W-:-:S04]  /*3800*/  SHF.L.U32 R3, R3, 0x1f, RZ ;  /* 0x0000001f03037819 */ /* 0x000fc800000006ff */
[----:B------:R-:W2:Y:S02]  /*3810*/  SYNCS.PHASECHK.TRANS64.TRYWAIT P0, [UR6], R3 ;  /* 0x00000003ff0075a7 */ /* 0x000ea40008001106 */
[----:B--2---:R-:W-:Y:S05]  /*3820*/  @!P0 BRA `(.L_x_59) ;  /* 0x0000007400c08947 */ /* 0x004fea0003800000 */
.L_x_115:
[----:B------:R-:W-:Y:S01]  /*3830*/  NOP ;  /* 0x0000000000007918 */ /* 0x000fe20000000000 */
[----:B--2---:R-:W2:Y:S01]  /*3840*/  LDS R0, [UR4+0x14] ;  /* 0x00001404ff007984 */ /* 0x004ea20008000800 */
[----:B------:R-:W-:Y:S01]  /*3850*/  ULOP3.LUT UR6, UR13, 0xffff, URZ, 0xc0, !UPT ;  /* 0x0000ffff0d067892 */ /* 0x000fe2000f8ec0ff */
[----:B------:R-:W-:Y:S01]  /*3860*/  UMOV UR8, 0xffff ;  /* 0x0000ffff00087882 */ /* 0x000fe20000000000 */
[----:B------:R-:W-:Y:S02]  /*3870*/  UMOV UR5, 0x1 ;  /* 0x0000000100057882 */ /* 0x000fe40000000000 */
[----:B------:R-:W-:-:S04]  /*3880*/  USHF.R.U32.HI UR6, URZ, 0x5, UR6 ;  /* 0x00000005ff067899 */ /* 0x000fc80008011606 */
[----:B------:R-:W-:Y:S02]  /*3890*/  USHF.L.U32 UR8, UR8, UR6, URZ ;  /* 0x0000000608087299 */ /* 0x000fe400080006ff */
[----:B------:R-:W-:-:S04]  /*38a0*/  USHF.L.U32 UR5, UR5, UR6, URZ ;  /* 0x0000000605057299 */ /* 0x000fc800080006ff */
[----:B--2---:R-:W-:-:S04]  /*38b0*/  LOP3.LUT R0, R0, UR8, RZ, 0xc0, !PT ;  /* 0x0000000800007c12 */ /* 0x004fc8000f8ec0ff */
[----:B------:R-:W-:-:S13]  /*38c0*/  ISETP.NE.AND P0, PT, R0, UR8, PT ;  /* 0x0000000800007c0c */ /* 0x000fda000bf05270 */
[----:B------:R-:W-:Y:S05]  /*38d0*/  @P0 BRA `(.L_x_60) ;  /* 0x0000000000580947 */ /* 0x000fea0003800000 */
[----:B------:R-:W2:Y:S02]  /*38e0*/  LDS R0, [UR4+0x18] ;  /* 0x00001804ff007984 */ /* 0x000ea40008000800 */
[----:B--2---:R-:W-:-:S04]  /*38f0*/  LOP3.LUT R0, R0, UR5, RZ, 0xc0, !PT ;  /* 0x0000000500007c12 */ /* 0x004fc8000f8ec0ff */
[----:B------:R-:W-:-:S13]  /*3900*/  ISETP.NE.AND P0, PT, R0, UR5, PT ;  /* 0x0000000500007c0c */ /* 0x000fda000bf05270 */
[----:B------:R-:W-:Y:S05]  /*3910*/  @P0 BRA `(.L_x_61) ;  /* 0x00000000003c0947 */ /* 0x000fea0003800000 */
[----:B------:R-:W2:Y:S01]  /*3920*/  S2R R2, SR_LANEID ;  /* 0x0000000000027919 */ /* 0x000ea20000000000 */
[----:B------:R-:W-:Y:S01]  /*3930*/  ULOP3.LUT UR8, URZ, UR8, URZ, 0x33, !UPT ;  /* 0x00000008ff087292 */ /* 0x000fe2000f8e33ff */
[----:B------:R-:W-:Y:S01]  /*3940*/  LOP3.LUT R4, RZ, UR5, RZ, 0x33, !PT ;  /* 0x00000005ff047c12 */ /* 0x000fe2000f8e33ff */
[----:B------:R-:W-:Y:S02]  /*3950*/  VOTEU.ANY UR7, UPT, PT ;  /* 0x0000000000077886 */ /* 0x000fe400038e0100 */
[----:B------:R-:W-:Y:S01]  /*3960*/  UFLO.U32 UR7, UR7 ;  /* 0x00000007000772bd */ /* 0x000fe200080e0000 */
[----:B------:R-:W3:Y:S01]  /*3970*/  REDUX UR5, R4 ;  /* 0x00000000040573c4 */ /* 0x000ee20000000000 */
[----:B------:R-:W-:-:S06]  /*3980*/  IMAD.U32 R0, RZ, RZ, UR8 ;  /* 0x00000008ff007e24 */ /* 0x000fcc000f8e00ff */
[----:B------:R4:W-:Y:S01]  /*3990*/  UTCATOMSWS.AND URZ, UR8 ;  /* 0x0000000800ff79e3 */ /* 0x0009e20008000000 */
[----:B------:R-:W5:Y:S01]  /*39a0*/  REDUX UR6, R0 ;  /* 0x00000000000673c4 */ /* 0x000f620000000000 */
[----:B--2---:R-:W-:Y:S01]  /*39b0*/  ISETP.EQ.U32.AND P0, PT, R2, UR7, PT ;  /* 0x0000000702007c0c */ /* 0x004fe2000bf02070 */
[----:B---3--:R-:W-:Y:S01]  /*39c0*/  IMAD.U32 R2, RZ, RZ, UR5 ;  /* 0x00000005ff027e24 */ /* 0x008fe2000f8e00ff */
[----:B-----5:R-:W-:-:S11]  /*39d0*/  MOV R3, UR6 ;  /* 0x0000000600037c02 */ /* 0x020fd60008000f00 */
[----:B------:R4:W-:Y:S04]  /*39e0*/  @P0 ATOMS.AND RZ, [UR4+0x14], R3 ;  /* 0x00001403ffff098c */ /* 0x0009e8000a800004 */
[----:B------:R4:W-:Y:S01]  /*39f0*/  @P0 ATOMS.AND RZ, [UR4+0x18], R2 ;  /* 0x00001802ffff098c */ /* 0x0009e2000a800004 */
[----:B------:R-:W-:Y:S05]  /*3a00*/  BRA `(.L_x_62) ;  /* 0x0000000000147947 */ /* 0x000fea0003800000 */
.L_x_61:
[----:B------:R-:W-:Y:S02]  /*3a10*/  MOV R2, 0x3a30 ;  /* 0x00003a3000027802 */ /* 0x000fe40000000f00 */
[----:B-1----:R-:W-:Y:S05]  /*3a20*/  CALL.REL.NOINC `($__internal_0_$__cuda_sm10x_tcgen05_guardrail_trap_col_being_dealloced_not_returned_by_alloc) ;  /* 0x0000007400f47944 */ /* 0x002fea0003c00000 */
[----:B------:R-:W-:Y:S05]  /*3a30*/  BRA `(.L_x_62) ;  /* 0x0000000000087947 */ /* 0x000fea0003800000 */
.L_x_60:
[----:B------:R-:W-:Y:S02]  /*3a40*/  MOV R2, 0x3a60 ;  /* 0x00003a6000027802 */ /* 0x000fe40000000f00 */
[----:B-1----:R-:W-:Y:S05]  /*3a50*/  CALL.REL.NOINC `($__internal_2_$__cuda_sm10x_tcgen05_guardrail_trap_unallocated_columns_being_dealloced) ;  /* 0x0000007800007944 */ /* 0x002fea0003c00000 */
.L_x_62:
[----:B------:R-:W-:Y:S01]  /*3a60*/  NOP ;  /* 0x0000000000007918 */ /* 0x000fe20000000000 */
[----:B-1--4-:R-:W-:Y:S05]  /*3a70*/  EXIT ;  /* 0x000000000000794d */ /* 0x012fea0003800000 */
.L_x_46:
[----:B------:R-:W-:-:S09]  /*3a80*/  UISETP.NE.OR UP0, UPT, UR12, 0x3, !UP3 ;  /* 0x000000030c00788c */ /* 0x000fd2000df05670 */
[----:B------:R-:W-:Y:S05]  /*3a90*/  BRA.U UP0, `(.L_x_63) ;  /* 0x0000000d00d47547 */ /* 0x000fea000b800000 */
[----:B------:R-:W2:Y:S01]  /*3aa0*/  LDCU.64 UR6, c[0x0][0x888] ;  /* 0x00011100ff0677ac */ /* 0x000ea20008000a00 */
[----:B------:R-:W-:Y:S02]  /*3ab0*/  HFMA2 R9, -RZ, RZ, 0, 0 ;  /* 0x00000000ff097431 */ /* 0x000fe400000001ff */
[----:B------:R-:W-:Y:S01]  /*3ac0*/  IMAD.MOV.U32 R11, RZ, RZ, 0x1 ;  /* 0x00000001ff0b7424 */ /* 0x000fe200078e00ff */
[----:B------:R-:W-:Y:S01]  /*3ad0*/  MOV R8, 0x5800 ;  /* 0x0000580000087802 */ /* 0x000fe20000000f00 */
[----:B------:R-:W3:Y:S01]  /*3ae0*/  LDCU UR38, c[0x0][0x370] ;  /* 0x00006e00ff2677ac */ /* 0x000ee20008000800 */
[----:B------:R-:W-:Y:S01]  /*3af0*/  IMAD.MOV.U32 R10, RZ, RZ, RZ ;  /* 0x000000ffff0a7224 */ /* 0x000fe200078e00ff */
[----:B------:R-:W4:Y:S01]  /*3b00*/  LDCU.64 UR22, c[0x0][0x890] ;  /* 0x00011200ff1677ac */ /* 0x000f220008000a00 */
[----:B------:R-:W3:Y:S01]  /*3b10*/  LDCU.128 UR48, c[0x0][0xb10] ;  /* 0x00016200ff3077ac */ /* 0x000ee20008000c00 */
[----:B------:R-:W5:Y:S01]  /*3b20*/  LDCU UR37, c[0x0][0x374] ;  /* 0x00006e80ff2577ac */ /* 0x000f620008000800 */
[----:B------:R-:W5:Y:S01]  /*3b30*/  LDCU UR14, c[0x0][0xb0c] ;  /* 0x00016180ff0e77ac */ /* 0x000f620008000800 */
[----:B------:R-:W5:Y:S01]  /*3b40*/  LDCU UR30, c[0x0][0xb20] ;  /* 0x00016400ff1e77ac */ /* 0x000f620008000800 */
[----:B------:R-:W5:Y:S01]  /*3b50*/  LDCU UR4, c[0x0][0xb30] ;  /* 0x00016600ff0477ac */ /* 0x000f620008000800 */
[----:B--2---:R-:W-:Y:S01]  /*3b60*/  UISETP.NE.U32.AND UP0, UPT, UR6, URZ, UPT ;  /* 0x000000ff0600728c */ /* 0x004fe2000bf05070 */
[----:B------:R-:W-:Y:S01]  /*3b70*/  UMOV UR31, 0x400 ;  /* 0x00000400001f7882 */ /* 0x000fe20000000000 */
[----:B---3--:R-:W-:-:S02]  /*3b80*/  UIMAD.WIDE.U32 UR10, UR38, UR48, URZ ;  /* 0x00000030260a72a5 */ /* 0x008fc4000f8e00ff */
[----:B------:R-:W-:Y:S02]  /*3b90*/  ULEA UR31, UR5, UR31, 0x18 ;  /* 0x0000001f051f7291 */ /* 0x000fe4000f8ec0ff */
[----:B------:R-:W-:Y:S02]  /*3ba0*/  UISETP.NE.AND.EX UP6, UPT, UR7, URZ, UPT, UP0 ;  /* 0x000000ff0700728c */ /* 0x000fe4000bfc5300 */
[----:B-1----:R-:W-:Y:S02]  /*3bb0*/  UISETP.NE.AND UP0, UPT, UR13, 0x1, UPT ;  /* 0x000000010d00788c */ /* 0x002fe4000bf05270 */
[----:B----4-:R-:W-:Y:S02]  /*3bc0*/  UISETP.NE.U32.AND UP0, UPT, UR22, URZ, UPT ;  /* 0x000000ff1600728c */ /* 0x010fe4000bf05070 */
[----:B------:R-:W-:Y:S02]  /*3bd0*/  UIADD3 UR39, UPT, UPT, UR31, 0x20, URZ ;  /* 0x000000201f277890 */ /* 0x000fe4000fffe0ff */
[----:B-----5:R-:W-:-:S02]  /*3be0*/  UIMAD.WIDE.U32 UR8, UR37, UR51, URZ ;  /* 0x00000033250872a5 */ /* 0x020fc4000f8e00ff */
[----:B------:R-:W-:Y:S02]  /*3bf0*/  UISETP.GE.AND UP3, UPT, UR13, 0x1, UPT ;  /* 0x000000010d00788c */ /* 0x000fe4000bf66270 */
[----:B------:R-:W-:Y:S01]  /*3c00*/  UISETP.NE.AND.EX UP5, UPT, UR23, URZ, UPT, UP0 ;  /* 0x000000ff1700728c */ /* 0x000fe2000bfa5300 */
[----:B------:R-:W1:Y:S01]  /*3c10*/  LDCU.64 UR56, c[0x0][0x348] ;  /* 0x00006900ff3877ac */ /* 0x000e620008000a00 */
[----:B------:R-:W-:Y:S01]  /*3c20*/  UPLOP3.LUT UP1, UPT, UPT, UPT, UPT, 0x40, 0x4 ;  /* 0x000000000004789c */ /* 0x000fe20003f2e870 */
[----:B------:R-:W2:Y:S01]  /*3c30*/  LDCU.64 UR6, c[0x0][0xb28] ;  /* 0x00016500ff0677ac */ /* 0x000ea20008000a00 */
[----:B------:R-:W-:Y:S02]  /*3c40*/  UISETP.NE.AND UP3, UPT, UR14, 0x1, UPT ;  /* 0x000000010e00788c */ /* 0x000fe4000bf65270 */
[----:B------:R-:W-:Y:S02]  /*3c50*/  UPRMT UR39, UR5, 0x654, UR39 ;  /* 0x0000065405277896 */ /* 0x000fe40008000027 */
[----:B------:R-:W-:-:S02]  /*3c60*/  USHF.R.U32.HI UR53, URZ, UR49, UR11 ;  /* 0x00000031ff357299 */ /* 0x000fc4000801160b */
[----:B------:R-:W-:Y:S02]  /*3c70*/  USHF.R.U32.HI UR52, URZ, UR30, UR9 ;  /* 0x0000001eff347299 */ /* 0x000fe40008011609 */
[----:B------:R-:W-:Y:S02]  /*3c80*/  UISETP.NE.AND UP0, UPT, UR50, 0x1, UPT ;  /* 0x000000013200788c */ /* 0x000fe4000bf05270 */
[----:B------:R-:W-:-:S11]  /*3c90*/  UISETP.NE.AND UP4, UPT, UR4, 0x1, UPT ;  /* 0x000000010400788c */ /* 0x000fd6000bf85270 */
.L_x_71:
[C---:B---3--:R-:W-:Y:S02]  /*3ca0*/  LEA R3, R10.reuse, UR31, 0x3 ;  /* 0x0000001f0a037c11 */ /* 0x048fe4000f8e18ff */
[----:B------:R-:W-:Y:S02]  /*3cb0*/  SHF.L.U32 R0, R9, 0x1f, RZ ;  /* 0x0000001f09007819 */ /* 0x000fe400000006ff */
[----:B------:R-:W-:Y:S02]  /*3cc0*/  LEA R5, R10, UR31, 0x4 ;  /* 0x0000001f0a057c11 */ /* 0x000fe4000f8e20ff */
[----:B------:R-:W3:Y:S02]  /*3cd0*/  SYNCS.PHASECHK.TRANS64.TRYWAIT P0, [R3+URZ+0x40], R0 ;  /* 0x00004000030075a7 */ /* 0x000ee400080011ff */
[----:B---34-:R-:W-:Y:S05]  /*3ce0*/  @!P0 BRA `(.L_x_64) ;  /* 0x0000007000a88947 */ /* 0x018fea0003800000 */
.L_x_116:
[----:B------:R-:W4:Y:S01]  /*3cf0*/  LDS.128 R4, [R5+0xb0] ;  /* 0x0000b00005047984 */ /* 0x000f220000000c00 */
[----:B------:R-:W-:Y:S01]  /*3d00*/  UISETP.GE.AND UP0, UPT, UR13, 0x1, UPT ;  /* 0x000000010d00788c */ /* 0x000fe2000bf06270 */
[----:B------:R-:W-:Y:S01]  /*3d10*/  @!PT LDS RZ, [RZ] ;  /* 0x00000000fffff984 */ /* 0x000fe20000000800 */
[----:B------:R-:W-:Y:S01]  /*3d20*/  @!PT LDS RZ, [RZ] ;  /* 0x00000000fffff984 */ /* 0x000fe20000000800 */
[----:B------:R-:W-:Y:S01]  /*3d30*/  @!PT LDS RZ, [RZ] ;  /* 0x00000000fffff984 */ /* 0x000fe20000000800 */
[----:B------:R-:W-:Y:S01]  /*3d40*/  @!PT LDS RZ, [RZ] ;  /* 0x00000000fffff984 */ /* 0x000fe20000000800 */
[----:B------:R5:W-:Y:S06]  /*3d50*/  MEMBAR.ALL.CTA ;  /* 0x0000000000007992 */ /* 0x000bec0000008000 */
[----:B-----5:R-:W5:Y:S01]  /*3d60*/  FENCE.VIEW.ASYNC.S ;  /* 0x00000000000073c6 */ /* 0x020f620000000000 */
[----:B----4-:R-:W-:Y:S11]  /*3d70*/  LOP3.LUT P0, RZ, R6, 0x1, RZ, 0xc0, !PT ;  /* 0x0000000106ff7812 */ /* 0x010ff6000780c0ff */
[----:B------:R-:W-:Y:S02]  /*3d80*/  @!UPT UIADD3 URZ, UPT, UPT, URZ, URZ, URZ ;  /* 0x000000fffffff290 */ /* 0x000fe4000fffe0ff */
[----:B-----5:R-:W-:Y:S01]  /*3d90*/  VOTEU.ANY UP3, P0 ;  /* 0x0000000000ff7886 */ /* 0x020fe20000060100 */
[----:B------:R-:W-:Y:S11]  /*3da0*/  PLOP3.LUT P0, PT, PT, PT, UP3, 0x80, 0x8 ;  /* 0x000000000008781c */ /* 0x000ff60003f0f038 */
[----:B------:R-:W-:Y:S02]  /*3db0*/  @!UPT UIADD3 URZ, UPT, UPT, URZ, URZ, URZ ;  /* 0x000000fffffff290 */ /* 0x000fe4000fffe0ff */
[----:B---3--:R-:W-:Y:S02]  /*3dc0*/  @P0 SHF.R.U32.HI R0, RZ, 0x10, R5 ;  /* 0x00000010ff000819 */ /* 0x008fe40000011605 */
[----:B------:R-:W-:Y:S02]  /*3dd0*/  @P0 MOV R2, R4 ;  /* 0x0000000400020202 */ /* 0x000fe40000000f00 */
[----:B------:R-:W-:Y:S01]  /*3de0*/  @P0 R2UR UR4, R0 ;  /* 0x00000000000402ca */ /* 0x000fe200000e0000 */
[----:B------:R-:W-:Y:S01]  /*3df0*/  VIADD R0, R3, 0x50 ;  /* 0x0000005003007836 */ /* 0x000fe20000000000 */
[----:B------:R-:W-:Y:S02]  /*3e00*/  @P0 LOP3.LUT R4, R5, 0xffff, RZ, 0xc0, !PT ;  /* 0x0000ffff05040812 */ /* 0x000fe400078ec0ff */
[----:B------:R-:W-:Y:S02]  /*3e10*/  @P0 R2UR UR8, R2 ;  /* 0x00000000020802ca */ /* 0x000fe400000e0000 */
[----:B------:R-:W-:Y:S02]  /*3e20*/  PRMT R0, RZ, 0x654, R0 ;  /* 0x00000654ff007816 */ /* 0x000fe40000000000 */
[----:B------:R-:W-:Y:S02]  /*3e30*/  @P0 R2UR UR5, R4 ;  /* 0x00000000040502ca */ /* 0x000fe400000e0000 */
[----:B------:R3:W-:Y:S03]  /*3e40*/  SYNCS.ARRIVE.TRANS64.RED.A1T0 RZ, [R0+URZ], RZ ;  /* 0x000000ff00ff79a7 */ /* 0x0007e600081004ff */
[----:B------:R-:W-:Y:S04]  /*3e50*/  @UP3 UMOV UR54, UR4 ;  /* 0x0000000400363c82 */ /* 0x000fe80008000000 */
[----:B------:R-:W-:Y:S04]  /*3e60*/  @UP3 UMOV UR21, UR8 ;  /* 0x0000000800153c82 */ /* 0x000fe80008000000 */
[----:B------:R-:W-:Y:S01]  /*3e70*/  @UP3 UMOV UR15, UR5 ;  /* 0x00000005000f3c82 */ /* 0x000fe20008000000 */
[----:B------:R-:W-:Y:S05]  /*3e80*/  BRA.U !UP0, `(.L_x_65) ;  /* 0x0000000108b47547 */ /* 0x000fea000b800000 */
[----:B------:R-:W-:Y:S02]  /*3e90*/  UP2UR UR20, UPR, URZ, 0x4 ;  /* 0x00000004ff147883 */ /* 0x000fe40008000000 */
[----:B------:R-:W-:Y:S02]  /*3ea0*/  UISETP.NE.AND UP2, UPT, UR50, 0x1, UPT ;  /* 0x000000013200788c */ /* 0x000fe4000bf45270 */
[----:B------:R-:W-:Y:S02]  /*3eb0*/  UP2UR UR18, UPR, URZ, 0x2 ;  /* 0x00000002ff127883 */ /* 0x000fe40008000000 */
[----:B------:R-:W-:Y:S02]  /*3ec0*/  USEL UR4, UR37, UR52, !UP2 ;  /* 0x0000003425047287 */ /* 0x000fe4000d000000 */
[----:B------:R-:W-:Y:S02]  /*3ed0*/  UIMAD.WIDE.U32 UR24, UR15, UR51, URZ ;  /* 0x000000330f1872a5 */ /* 0x000fe4000f8e00ff */
[----:B------:R-:W-:Y:S02]  /*3ee0*/  UISETP.NE.AND UP1, UPT, UR13, 0x1, UPT ;  /* 0x000000010d00788c */ /* 0x000fe4000bf25270 */
[----:B--2---:R-:W-:Y:S02]  /*3ef0*/  UIMAD.WIDE.U32 UR32, UR4, UR6, URZ ;  /* 0x00000006042072a5 */ /* 0x004fe4000f8e00ff */
[----:B------:R-:W-:Y:S02]  /*3f00*/  UISETP.NE.AND UP0, UPT, UR14, 0x1, UPT ;  /* 0x000000010e00788c */ /* 0x000fe4000bf05270 */
[----:B------:R-:W-:Y:S02]  /*3f10*/  UIMAD.WIDE.U32 UR34, UR21, UR48, URZ ;  /* 0x00000030152272a5 */ /* 0x000fe4000f8e00ff */
[----:B------:R-:W-:Y:S01]  /*3f20*/  USEL UR9, UR38, UR53, !UP0 ;  /* 0x0000003526097287 */ /* 0x000fe2000c000000 */
[----:B------:R-:W-:Y:S01]  /*3f30*/  UMOV UR19, UR25 ;  /* 0x0000001900137c82 */ /* 0x000fe20008000000 */
[----:B------:R-:W-:Y:S01]  /*3f40*/  UMOV UR25, UR33 ;  /* 0x0000002100197c82 */ /* 0x000fe20008000000 */
[----:B------:R-:W-:Y:S02]  /*3f50*/  USHF.R.U32.HI UR24, URZ, UR30, UR19 ;  /* 0x0000001eff187299 */ /* 0x000fe40008011613 */
[----:B------:R-:W-:Y:S02]  /*3f60*/  UIMAD.WIDE.U32 UR26, UR9, UR6, URZ ;  /* 0x00000006091a72a5 */ /* 0x000fe4000f8e00ff */
[----:B------:R-:W-:Y:S02]  /*3f70*/  @UP1 USHF.R.U32.HI UR4, URZ, UR7, UR25 ;  /* 0x00000007ff041299 */ /* 0x000fe40008011619 */
[----:B------:R-:W-:Y:S02]  /*3f80*/  @UP1 USHF.R.U32.HI UR9, URZ, UR7, UR27 ;  /* 0x00000007ff091299 */ /* 0x000fe4000801161b */
[----:B------:R-:W-:Y:S02]  /*3f90*/  USEL UR8, UR15, UR24, !UP2 ;  /* 0x000000180f087287 */ /* 0x000fe4000d000000 */
[----:B------:R-:W-:Y:S02]  /*3fa0*/  UIMAD UR4, UR13, UR4, URZ ;  /* 0x000000040d0472a4 */ /* 0x000fe4000f8e02ff */
[----:B------:R-:W-:Y:S02]  /*3fb0*/  UIMAD UR10, UR13, UR9, URZ ;  /* 0x000000090d0a72a4 */ /* 0x000fe4000f8e02ff */
[----:B------:R-:W-:Y:S02]  /*3fc0*/  UIMAD.WIDE.U32 UR16, UR8, UR6, URZ ;  /* 0x00000006081072a5 */ /* 0x000fe4000f8e00ff */
[----:B------:R-:W-:Y:S02]  /*3fd0*/  UISETP.NE.AND UP2, UPT, UR20, URZ, UPT ;  /* 0x000000ff1400728c */ /* 0x000fe4000bf45270 */
[----:B------:R-:W-:Y:S01]  /*3fe0*/  USHF.R.U32.HI UR17, URZ, UR7, UR17 ;  /* 0x00000007ff117299 */ /* 0x000fe20008011611 */
[----:B------:R-:W-:Y:S02]  /*3ff0*/  UMOV UR19, UR35 ;  /* 0x0000002300137c82 */ /* 0x000fe40008000000 */
[----:B------:R-:W-:Y:S02]  /*4000*/  USHF.R.U32.HI UR19, URZ, UR49, UR19 ;  /* 0x00000031ff137299 */ /* 0x000fe40008011613 */
[----:B------:R-:W-:Y:S02]  /*4010*/  USEL UR17, UR8, UR17, !UP1 ;  /* 0x0000001108117287 */ /* 0x000fe4000c800000 */
[----:B------:R-:W-:Y:S02]  /*4020*/  USEL UR5, UR21, UR19, !UP0 ;  /* 0x0000001315057287 */ /* 0x000fe4000c000000 */
[----:B------:R-:W-:Y:S02]  /*4030*/  UISETP.GE.AND UP0, UPT, UR8, UR4, UPT ;  /* 0x000000040800728c */ /* 0x000fe4000bf06270 */
[----:B------:R-:W-:Y:S02]  /*4040*/  UIADD3 UR16, UPT, UPT, -UR17, URZ, URZ ;  /* 0x000000ff11107290 */ /* 0x000fe4000fffe1ff */
[----:B------:R-:W-:Y:S02]  /*4050*/  UISETP.GE.OR UP0, UPT, UR5, UR10, UP0 ;  /* 0x0000000a0500728c */ /* 0x000fe40008706670 */
[----:B------:R-:W-:Y:S02]  /*4060*/  UIMAD.WIDE.U32 UR10, UR5, UR6, URZ ;  /* 0x00000006050a72a5 */ /* 0x000fe4000f8e00ff */
[----:B------:R-:W-:Y:S07]  /*4070*/  UIMAD UR16, UR13, UR16, UR8 ;  /* 0x000000100d1072a4 */ /* 0x000fee000f8e0208 */
[----:B------:R-:W-:Y:S04]  /*4080*/  @!UP0 USHF.R.U32.HI UR4, URZ, UR7, UR11 ;  /* 0x00000007ff048299 */ /* 0x000fe8000801160b */
[----:B------:R-:W-:Y:S02]  /*4090*/  @!UP0 USEL UR4, UR5, UR4, !UP1 ;  /* 0x0000000405048287 */ /* 0x000fe4000c800000 */
[----:B------:R-:W-:Y:S02]  /*40a0*/  UISETP.NE.AND UP1, UPT, UR18, URZ, UPT ;  /* 0x000000ff1200728c */ /* 0x000fe4000bf25270 */
[----:B------:R-:W-:Y:S02]  /*40b0*/  @!UP0 UIMAD UR12, UR9, UR16, UR4 ;  /* 0x00000010090c82a4 */ /* 0x000fe4000f8e0204 */
[----:B------:R-:W-:Y:S02]  /*40c0*/  @!UP0 UIADD3 UR16, UPT, UPT, UR17, -UR4, URZ ;  /* 0x8000000411108290 */ /* 0x000fe4000fffe0ff */
[----:B------:R-:W-:Y:S02]  /*40d0*/  UIADD3 UR9, UPT, UPT, -UR5, URZ, URZ ;  /* 0x000000ff05097290 */ /* 0x000fe4000fffe1ff */
[----:B------:R-:W-:Y:S02]  /*40e0*/  UIADD3 UR4, UPT, UPT, -UR8, URZ, URZ ;  /* 0x000000ff08047290 */ /* 0x000fe4000fffe1ff */
[----:B------:R-:W-:Y:S02]  /*40f0*/  @!UP0 UIMAD UR8, UR16, UR13, UR5 ;  /* 0x0000000d100882a4 */ /* 0x000fe4000f8e0205 */
[----:B------:R-:W-:Y:S02]  /*4100*/  UIMAD UR21, UR14, UR9, UR21 ;  /* 0x000000090e1572a4 */ /* 0x000fe4000f8e0215 */
[----:B------:R-:W-:Y:S01]  /*4110*/  UIMAD UR15, UR50, UR4, UR15 ;  /* 0x00000004320f72a4 */ /* 0x000fe2000f8e020f */
[----:B------:R-:W-:Y:S02]  /*4120*/  @!UP0 UMOV UR5, UR12 ;  /* 0x0000000c00058c82 */ /* 0x000fe40008000000 */
[----:B------:R-:W-:Y:S02]  /*4130*/  UIMAD UR21, UR5, UR14, UR21 ;  /* 0x0000000e051572a4 */ /* 0x000fe4000f8e0215 */
[----:B------:R-:W-:Y:S11]  /*4140*/  UIMAD UR15, UR8, UR50, UR15 ;  /* 0x00000032080f72a4 */ /* 0x000ff6000f8e020f */
[----:B------:R-:W-:Y:S01]  /*4150*/  @!UPT UIADD3 URZ, UPT, UPT, URZ, URZ, URZ ;  /* 0x000000fffffff290 */ /* 0x000fe2000fffe0ff */
.L_x_65:
[----:B------:R-:W4:Y:S01]  /*4160*/  @!UP4 LDCU.128 UR8, c[0x0][0xb10] ;  /* 0x00016200ff08c7ac */ /* 0x000f220008000c00 */
[----:B------:R-:W-:Y:S02]  /*4170*/  ISETP.NE.U32.AND P0, PT, RZ, UR22, PT ;  /* 0x00000016ff007c0c */ /* 0x000fe4000bf05070 */
[----:B------:R-:W-:Y:S02]  /*4180*/  SHF.L.U32 R2, R11, 0x1f, RZ ;  /* 0x0000001f0b027819 */ /* 0x000fe400000006ff */
[----:B------:R-:W-:Y:S01]  /*4190*/  ISETP.NE.AND.EX P0, PT, RZ, UR23, PT, P0 ;  /* 0x00000017ff007c0c */ /* 0x000fe2000bf05300 */
[----:B------:R-:W5:Y:S01]  /*41a0*/  @!UP4 LDCU UR5, c[0x0][0xb0c] ;  /* 0x00016180ff05c7ac */ /* 0x000f620008000800 */
[----:B----4-:R-:W-:Y:S04]  /*41b0*/  UIMAD.WIDE.U32 UR16, UR21, UR8, URZ ;  /* 0x00000008151072a5 */ /* 0x010fe8000f8e00ff */
[----:B------:R-:W-:Y:S02]  /*41c0*/  @!UP4 USHF.R.U32.HI UR4, URZ, UR9, UR17 ;  /* 0x00000009ff04c299 */ /* 0x000fe40008011611 */
[----:B------:R-:W-:Y:S02]  /*41d0*/  UIMAD.WIDE.U32 UR16, UR15, UR11, URZ ;  /* 0x0000000b0f1072a5 */ /* 0x000fe4000f8e00ff */
[----:B-----5:R-:W-:Y:S04]  /*41e0*/  @!UP4 UISETP.NE.AND UP0, UPT, UR5, 0x1, UPT ;  /* 0x000000010500c88c */ /* 0x020fe8000bf05270 */
[----:B------:R-:W-:Y:S02]  /*41f0*/  @!UP4 USEL UR8, UR21, UR4, !UP0 ;  /* 0x000000041508c287 */ /* 0x000fe4000c000000 */
[----:B------:R-:W-:Y:S01]  /*4200*/  @!UP4 UISETP.NE.AND UP0, UPT, UR10, 0x1, UPT ;  /* 0x000000010a00c88c */ /* 0x000fe2000bf05270 */
[----:B------:R-:W4:Y:S02]  /*4210*/  @!UP4 LDCU UR4, c[0x0][0xb20] ;  /* 0x00016400ff04c7ac */ /* 0x000f240008000800 */
[----:B----4-:R-:W-:Y:S04]  /*4220*/  @!UP4 USHF.R.U32.HI UR4, URZ, UR4, UR17 ;  /* 0x00000004ff04c299 */ /* 0x010fe80008011611 */
[----:B------:R-:W-:Y:S04]  /*4230*/  @!UP4 USEL UR9, UR15, UR4, !UP0 ;  /* 0x000000040f09c287 */ /* 0x000fe8000c000000 */
[----:B------:R-:W-:Y:S02]  /*4240*/  @!UP4 UIADD3 UR4, UPT, UPT, -UR8, UR9, URZ ;  /* 0x000000090804c290 */ /* 0x000fe4000fffe1ff */
[----:B------:R-:W-:Y:S02]  /*4250*/  @!UP4 UIADD3 UR8, UPT, UPT, UR8, -UR9, URZ ;  /* 0x800000090808c290 */ /* 0x000fe4000fffe0ff */
[----:B------:R-:W-:Y:S02]  /*4260*/  @!UP4 UIMAD UR21, UR4, UR5, UR21 ;  /* 0x000000050415c2a4 */ /* 0x000fe4000f8e0215 */
[----:B------:R-:W-:Y:S01]  /*4270*/  @!UP4 UIMAD UR15, UR8, UR10, UR15 ;  /* 0x0000000a080fc2a4 */ /* 0x000fe2000f8e020f */
[----:B------:R-:W-:Y:S11]  /*4280*/  BRA.U UP1, `(.L_x_66) ;  /* 0x0000000101107547 */ /* 0x000ff6000b800000 */
[----:B---3--:R-:W-:Y:S04]  /*4290*/  MOV R0, UR29 ;  /* 0x0000001d00007c02 */ /* 0x008fe80008000f00 */
[----:B------:R-:W-:Y:S04]  /*42a0*/  SHF.L.U32 R3, R0, 0x1f, RZ ;  /* 0x0000001f00037819 */ /* 0x000fe800000006ff */
[----:B------:R-:W3:Y:S02]  /*42b0*/  SYNCS.PHASECHK.TRANS64.TRYWAIT P1, [UR31+0x38], R3 ;  /* 0x00003803ff0075a7 */ /* 0x000ee4000802111f */
[----:B---3--:R-:W-:Y:S05]  /*42c0*/  @!P1 BRA `(.L_x_67) ;  /* 0x0000006c00449947 */ /* 0x008fea0003800000 */
.L_x_66:
[----:B------:R-:W-:Y:S05]  /*42d0*/  BRA.U !UP5, `(.L_x_68) ;  /* 0x000000010d407547 */ /* 0x000fea000b800000 */
[----:B------:R-:W-:Y:S01]  /*42e0*/  UPLOP3.LUT UP2, UPT, UPT, UPT, UP6, 0x80, 0x8 ;  /* 0x000000000008789c */ /* 0x000fe20003f4f060 */
[----:B---3--:R-:W-:Y:S02]  /*42f0*/  IMAD.MOV.U32 R3, RZ, RZ, 0x1 ;  /* 0x00000001ff037424 */ /* 0x008fe400078e00ff */
[----:B------:R-:W-:Y:S03]  /*4300*/  IMAD.MOV.U32 R0, RZ, RZ, 0x1 ;  /* 0x00000001ff007424 */ /* 0x000fe600078e00ff */
[----:B------:R-:W-:Y:S05]  /*4310*/  PLOP3.LUT P1, PT, PT, PT, UP2, 0x80, 0x8 ;  /* 0x000000000008781c */ /* 0x000fea0003f2f028 */
[----:B------:R-:W3:Y:S01]  /*4320*/  @UP2 LDCU.64 UR8, c[0x0][0x888] ;  /* 0x00011100ff0827ac */ /* 0x000ee20008000a00 */
[----:B------:R-:W-:Y:S07]  /*4330*/  @UP2 UIMAD UR4, UR36, UR22, URZ ;  /* 0x00000016240422a4 */ /* 0x000fee000f8e02ff */
[----:B------:R-:W-:Y:S04]  /*4340*/  @P1 PRMT R6, R3, 0x7610, R6 ;  /* 0x0000761003061816 */ /* 0x000fe80000000006 */
[----:B------:R-:W-:Y:S05]  /*4350*/  @!P1 PRMT R6, R0, 0x7610, R6 ;  /* 0x0000761000069816 */ /* 0x000fea0000000006 */
[----:B------:R4:W-:Y:S01]  /*4360*/  STL.S16 [R1+0x48], R6 ;  /* 0x0000480601007387 */ /* 0x0009e20000100600 */
[----:B---3--:R-:W-:Y:S06]  /*4370*/  @UP2 UIMAD.WIDE UR8, UR4, 0x4, UR8 ;  /* 0x00000004040828a5 */ /* 0x008fec000f8e0208 */
[----:B------:R-:W-:Y:S02]  /*4380*/  IMAD.U32 R4, RZ, RZ, UR8 ;  /* 0x00000008ff047e24 */ /* 0x000fe4000f8e00ff */
[----:B------:R-:W-:Y:S05]  /*4390*/  IMAD.U32 R5, RZ, RZ, UR9 ;  /* 0x00000009ff057e24 */ /* 0x000fea000f8e00ff */
[----:B------:R-:W3:Y:S02]  /*43a0*/  @P1 LDG.E R4, desc[UR60][R4.64] ;  /* 0x0000003c04041981 */ /* 0x000ee4000c1e1900 */
[----:B---3--:R-:W-:Y:S11]  /*43b0*/  @P1 R2UR UR45, R4 ;  /* 0x00000000042d12ca */ /* 0x008ff600000e0000 */
[----:B------:R-:W-:Y:S03]  /*43c0*/  @!UPT UIADD3 URZ, UPT, UPT, URZ, URZ, URZ ;  /* 0x000000fffffff290 */ /* 0x000fe6000fffe0ff */
[----:B----4-:R-:W3:Y:S02]  /*43d0*/  @!UP2 LDCU UR45, c[0x0][0x880] ;  /* 0x00011000ff2da7ac */ /* 0x010ee40008000800 */
.L_x_68:
[----:B---3--:R-:W-:Y:S01]  /*43e0*/  @!P0 FSETP.EQ.AND P2, PT, RZ, UR45, PT ;  /* 0x0000002dff008c0b */ /* 0x008fe2000bf42000 */
[----:B------:R-:W-:Y:S01]  /*43f0*/  @!UPT UIADD3 URZ, UPT, UPT, URZ, URZ, URZ ;  /* 0x000000fffffff290 */ /* 0x000fe2000fffe0ff */
[----:B------:R-:W-:Y:S11]  /*4400*/  @!P0 BRA `(.L_x_69) ;  /* 0x00000000001c8947 */ /* 0x000ff60003800000 */
[----:B------:R-:W-:Y:S01]  /*4410*/  PLOP3.LUT P2, PT, PT, PT, UP2, 0x80, 0x8 ;  /* 0x000000000008781c */ /* 0x000fe20003f4f028 */
[----:B------:R-:W3:Y:S03]  /*4420*/  LDL R0, [R1+0x48] ;  /* 0x0000480001007983 */ /* 0x000ee60000100800 */
[----:B------:R-:W-:Y:S02]  /*4430*/  PLOP3.LUT P2, PT, P2, PT, PT, 0x8, 0x80 ;  /* 0x000000000080781c */ /* 0x000fe4000174e170 */
[----:B---3--:R-:W-:Y:S11]  /*4440*/  LOP3.LUT P0, RZ, R0, 0xff, RZ, 0xc0, !PT ;  /* 0x000000ff00ff7812 */ /* 0x008ff6000780c0ff */
[----:B------:R-:W-:Y:S02]  /*4450*/  @!UPT UIADD3 URZ, UPT, UPT, URZ, URZ, URZ ;  /* 0x000000fffffff290 */ /* 0x000fe4000fffe0ff */
[----:B------:R-:W-:Y:S11]  /*4460*/  @P0 FSETP.EQ.AND P2, PT, RZ, UR45, PT ;  /* 0x0000002dff000c0b */ /* 0x000ff6000bf42000 */
[----:B------:R-:W-:Y:S02]  /*4470*/  @!UPT UIADD3 URZ, UPT, UPT, URZ, URZ, URZ ;  /* 0x000000fffffff290 */ /* 0x000fe4000fffe0ff */
.L_x_69:
[----:B------:R-:W3:Y:S01]  /*4480*/  SYNCS.PHASECHK.TRANS64.TRYWAIT P0, [UR31+0x28], R2 ;  /* 0x00002802ff0075a7 */ /* 0x000ee2000800111f */
[----:B------:R-:W-:Y:S02]  /*4490*/  ELECT P1, URZ, PT ;  /* 0x0000000000ff782f */ /* 0x000fe40003820000 */
[----:B------:R-:W-:Y:S01]  /*44a0*/  IADD3 R10, PT, PT, R10, 0x1, RZ ;  /* 0x000000010a0a7810 */ /* 0x000fe20007ffe0ff */
[----:B---3--:R-:W-:Y:S10]  /*44b0*/  @!P0 BRA `(.L_x_70) ;  /* 0x0000006800e08947 */ /* 0x008ff40003800000 */
.L_x_119:
[----:B------:R-:W-:Y:S01]  /*44c0*/  PLOP3.LUT P1, PT, P2, P1, PT, 0xf2, 0x2f ;  /* 0x00000000002f781c */ /* 0x000fe20001723e72 */
[----:B------:R-:W-:Y:S01]  /*44d0*/  UMOV UR58, 0x0 ;  /* 0x00000000003a7882 */ /* 0x000fe20000000000 */
[----:B------:R-:W-:Y:S01]  /*44e0*/  UMOV UR59, 0x10000000 ;  /* 0x10000000003b7882 */ /* 0x000fe20000000000 */
[----:B------:R-:W-:Y:S01]  /*44f0*/  UMOV UR44, UR36 ;  /* 0x00000024002c7c82 */ /* 0x000fe20008000000 */
[----:B------:R-:W-:Y:S01]  /*4500*/  UMOV UR28, UR36 ;  /* 0x00000024001c7c82 */ /* 0x000fe20008000000 */
[----:B------:R-:W-:Y:S01]  /*4510*/  UMOV UR20, UR36 ;  /* 0x0000002400147c82 */ /* 0x000fe20008000000 */
[----:B------:R-:W-:Y:S01]  /*4520*/  UMOV UR12, UR36 ;  /* 0x00000024000c7c82 */ /* 0x000fe20008000000 */
[C---:B------:R-:W-:Y:S02]  /*4530*/  ISETP.NE.AND P0, PT, R10.reuse, 0x2, PT ;  /* 0x000000020a00780c */ /* 0x040fe40003f05270 */
[----:B------:R-:W-:Y:S02]  /*4540*/  LOP3.LUT R11, R11, 0x1, RZ, 0x3c, !PT ;  /* 0x000000010b0b7812 */ /* 0x000fe400078e3cff */
[----:B------:R-:W-:Y:S02]  /*4550*/  SEL R0, RZ, 0x1, P0 ;  /* 0x00000001ff007807 */ /* 0x000fe40000000000 */
[----:B------:R-:W-:Y:S01]  /*4560*/  VOTEU.ALL UP0, P1 ;  /* 0x0000000000ff7886 */ /* 0x000fe20000800000 */
[----:B------:R-:W-:Y:S02]  /*4570*/  SEL R10, R10, RZ, P0 ;  /* 0x000000ff0a0a7207 */ /* 0x000fe40000000000 */
[----:B------:R-:W-:Y:S02]  /*4580*/  LOP3.LUT R9, R9, R0, RZ, 0x3c, !PT ;  /* 0x0000000009097212 */ /* 0x000fe400078e3cff */
[----:B-1----:R-:W-:Y:S02]  /*4590*/  @!UP0 UIADD3 UR4, UP1, UPT, UR56, 0x580, URZ ;  /* 0x0000058038048890 */ /* 0x002fe4000ff3e0ff */
[----:B------:R-:W-:Y:S02]  /*45a0*/  @!UP0 USHF.L.U32 UR43, UR63, 0x7, URZ ;  /* 0x000000073f2b8899 */ /* 0x000fe400080006ff */
[----:B------:R-:W-:Y:S02]  /*45b0*/  @!UP0 UIADD3.X UR5, UPT, UPT, URZ, UR57, URZ, UP1, !UPT ;  /* 0x00000039ff058290 */ /* 0x000fe40008ffe4ff */
[----:B------:R-:W-:Y:S02]  /*45c0*/  @!UP0 UIMAD UR42, UR62, 0xb0, URZ ;  /* 0x000000b03e2a88a4 */ /* 0x000fe4000f8e02ff */
[----:B------:R-:W-:Y:S02]  /*45d0*/  @!UP0 UIADD3 UR40, UPT, UPT, UR31, 0x100, URZ ;  /* 0x000001001f288890 */ /* 0x000fe4000fffe0ff */
[----:B------:R-:W-:Y:S01]  /*45e0*/  @!UP0 UIADD3 UR41, UPT, UPT, UR31, 0x20, URZ ;  /* 0x000000201f298890 */ /* 0x000fe2000fffe0ff */
[----:B------:R-:W-:Y:S01]  /*45f0*/  VOTEU.ALL UP1, P1 ;  /* 0x0000000000ff7886 */ /* 0x000fe20000820000 */
[----:B------:R-:W-:Y:S02]  /*4600*/  @!UP0 UIADD3 UR24, UPT, UPT, UR31, 0x900, URZ ;  /* 0x000009001f188890 */ /* 0x000fe4000fffe0ff */
[----:B------:R-:W-:Y:S03]  /*4610*/  @!UP0 UIADD3 UR26, UPT, UPT, UR42, 0x10, URZ ;  /* 0x000000102a1a8890 */ /* 0x000fe6000fffe0ff */
[----:B------:R-:W-:Y:S01]  /*4620*/  UMOV UR25, UR41 ;  /* 0x0000002900197c82 */ /* 0x000fe20008000000 */
[----:B------:R-:W-:Y:S01]  /*4630*/  UMOV UR27, UR43 ;  /* 0x0000002b001b7c82 */ /* 0x000fe20008000000 */
[----:B------:R-:W-:Y:S01]  /*4640*/  @!UP1 UTMALDG.3D [UR40], [UR4], desc[UR58] ;  /* 0x00003a28040095b4 */ /* 0x000fe20008011000 */
[----:B------:R-:W-:Y:S01]  /*4650*/  VOTEU.ALL UP1, P1 ;  /* 0x0000000000ff7886 */ /* 0x000fe20000820000 */
[----:B------:R-:W-:Y:S02]  /*4660*/  @!UP0 UIADD3 UR16, UPT, UPT, UR31, 0x1100, URZ ;  /* 0x000011001f108890 */ /* 0x000fe4000fffe0ff */
[----:B------:R-:W-:Y:S01]  /*4670*/  @!UP0 UIADD3 UR18, UPT, UPT, UR42, 0x20, URZ ;  /* 0x000000202a128890 */ /* 0x000fe2000fffe0ff */
[----:B------:R-:W-:Y:S01]  /*4680*/  UMOV UR17, UR41 ;  /* 0x0000002900117c82 */ /* 0x000fe20008000000 */
[----:B------:R-:W-:Y:S01]  /*4690*/  UMOV UR19, UR43 ;  /* 0x0000002b00137c82 */ /* 0x000fe20008000000 */
[----:B------:R1:W-:Y:S01]  /*46a0*/  @!UP1 UTMALDG.3D [UR24], [UR4], desc[UR58] ;  /* 0x00003a18040095b4 */ /* 0x0003e20008011000 */
        /* <DEDUP_REMOVED lines=13> */
[----:B------:R-:W-:Y:S02]  /*4780*/  UIADD3 UR62, UPT, UPT, UR15, UR46, URZ ;  /* 0x0000002e0f3e7290 */ /* 0x000fe4000fffe0ff */
[----:B------:R-:W-:Y:S02]  /*4790*/  UIADD3 UR63, UPT, UPT, UR21, UR47, URZ ;  /* 0x0000002f153f7290 */ /* 0x000fe4000fffe0ff */
[----:B-1----:R-:W-:Y:S02]  /*47a0*/  @!UP0 UIADD3 UR24, UPT, UPT, UR31, 0x2100, URZ ;  /* 0x000021001f188890 */ /* 0x002fe4000fffe0ff */
[----:B------:R-:W-:Y:S02]  /*47b0*/  @!UP0 UIADD3 UR26, UPT, UPT, UR42, 0x40, URZ ;  /* 0x000000402a1a8890 */ /* 0x000fe4000fffe0ff */
[----:B----4-:R-:W-:Y:S02]  /*47c0*/  @!UP0 UIADD3 UR16, UPT, UPT, UR31, 0x2900, URZ ;  /* 0x000029001f108890 */ /* 0x010fe4000fffe0ff */
[----:B------:R-:W-:Y:S05]  /*47d0*/  @!UP0 UIADD3 UR18, UPT, UPT, UR42, 0x50, URZ ;  /* 0x000000502a128890 */ /* 0x000fea000fffe0ff */
[----:B------:R1:W-:Y:S01]  /*47e0*/  @!UP1 UTMALDG.3D [UR24], [UR4], desc[UR58] ;  /* 0x00003a18040095b4 */ /* 0x0003e20008011000 */
[----:B------:R-:W-:Y:S01]  /*47f0*/  VOTEU.ALL UP1, P1 ;  /* 0x0000000000ff7886 */ /* 0x000fe20000820000 */
[----:B-----5:R-:W-:Y:S02]  /*4800*/  @!UP0 UIADD3 UR8, UPT, UPT, UR31, 0x3100, URZ ;  /* 0x000031001f088890 */ /* 0x020fe4000fffe0ff */
[----:B------:R-:W-:Y:S02]  /*4810*/  @!UP0 UIADD3 UR10, UPT, UPT, UR42, 0x60, URZ ;  /* 0x000000602a0a8890 */ /* 0x000fe4000fffe0ff */
[----:B------:R4:W-:Y:S01]  /*4820*/  @!UP1 UTMALDG.3D [UR16], [UR4], desc[UR58] ;  /* 0x00003a10040095b4 */ /* 0x0009e20008011000 */
[----:B------:R-:W-:Y:S06]  /*4830*/  VOTEU.ALL UP1, P1 ;  /* 0x0000000000ff7886 */ /* 0x000fec0000820000 */
[----:B------:R5:W-:Y:S01]  /*4840*/  @!UP1 UTMALDG.3D [UR8], [UR4], desc[UR58] ;  /* 0x00003a08040095b4 */ /* 0x000be20008011000 */
[----:B------:R-:W-:Y:S05]  /*4850*/  VOTEU.ALL UP1, P1 ;  /* 0x0000000000ff7886 */ /* 0x000fea0000820000 */
[----:B------:R2:W-:Y:S01]  /*4860*/  @!UP1 UTMALDG.3D [UR32], [UR4], desc[UR58] ;  /* 0x00003a20040095b4 */ /* 0x0005e20008011000 */
[----:B------:R-:W-:Y:S01]  /*4870*/  VOTEU.ALL UP1, P1 ;  /* 0x0000000000ff7886 */ /* 0x000fe20000820000 */
[----:B-1----:R-:W-:Y:S02]  /*4880*/  @!UP0 UIADD3 UR24, UPT, UPT, UR31, 0x4100, URZ ;  /* 0x000041001f188890 */ /* 0x002fe4000fffe0ff */
[----:B------:R-:W-:Y:S02]  /*4890*/  @!UP0 UIADD3 UR26, UPT, UPT, UR42, 0x80, URZ ;  /* 0x000000802a1a8890 */ /* 0x000fe4000fffe0ff */
[----:B----4-:R-:W-:Y:S02]  /*48a0*/  @!UP0 UIADD3 UR16, UPT, UPT, UR31, 0x4900, URZ ;  /* 0x000049001f108890 */ /* 0x010fe4000fffe0ff */
[----:B------:R-:W-:Y:S05]  /*48b0*/  @!UP0 UIADD3 UR18, UPT, UPT, UR42, 0x90, URZ ;  /* 0x000000902a128890 */ /* 0x000fea000fffe0ff */
[----:B------:R4:W-:Y:S01]  /*48c0*/  @!UP1 UTMALDG.3D [UR24], [UR4], desc[UR58] ;  /* 0x00003a18040095b4 */ /* 0x0009e20008011000 */
[----:B------:R-:W-:Y:S02]  /*48d0*/  UPLOP3.LUT UP1, UPT, UPT, UPT, UPT, 0x80, 0x8 ;  /* 0x000000000008789c */ /* 0x000fe40003f2f070 */
[----:B-----5:R-:W-:Y:S02]  /*48e0*/  @!UP0 UIADD3 UR8, UPT, UPT, UR31, 0x5100, URZ ;  /* 0x000051001f088890 */ /* 0x020fe4000fffe0ff */
[----:B------:R-:W-:Y:S01]  /*48f0*/  @!UP0 UIADD3 UR10, UPT, UPT, UR42, 0xa0, URZ ;  /* 0x000000a02a0a8890 */ /* 0x000fe2000fffe0ff */
[----:B------:R-:W-:Y:S01]  /*4900*/  VOTEU.ALL UP0, P1 ;  /* 0x0000000000ff7886 */ /* 0x000fe20000800000 */
[----:B--2---:R-:W-:Y:S04]  /*4910*/  UMOV UR36, UR54 ;  /* 0x0000003600247c82 */ /* 0x004fe80008000000 */
[----:B------:R4:W-:Y:S01]  /*4920*/  @!UP0 UTMALDG.3D [UR16], [UR4], desc[UR58] ;  /* 0x00003a10040085b4 */ /* 0x0009e20008011000 */
[----:B------:R-:W-:Y:S05]  /*4930*/  VOTEU.ALL UP0, P1 ;  /* 0x0000000000ff7886 */ /* 0x000fea0000800000 */
[----:B------:R4:W-:Y:S01]  /*4940*/  @!UP0 UTMALDG.3D [UR8], [UR4], desc[UR58] ;  /* 0x00003a08040085b4 */ /* 0x0009e20008011000 */
[----:B------:R4:W-:Y:S01]  /*4950*/  @!P1 SYNCS.ARRIVE.TRANS64.RED.A0TR RZ, [UR31+0x20], R8 ;  /* 0x00002008ffff99a7 */ /* 0x0009e2000830041f */
[----:B------:R-:W-:Y:S01]  /*4960*/  SYNCS.ARRIVE.TRANS64.RED.A1T0 RZ, [UR39], RZ ;  /* 0x000000ffffff79a7 */ /* 0x000fe20008100427 */
[----:B------:R-:W-:Y:S05]  /*4970*/  BRA.U UP3, `(.L_x_71) ;  /* 0xfffffff103c87547 */ /* 0x000fea000b83ffff */
[----:B------:R-:W-:Y:S07]  /*4980*/  MOV R0, UR31 ;  /* 0x0000001f00007c02 */ /* 0x000fee0008000f00 */
.L_x_72:
[----:B-1-3--:R-:W-:-:S04]  /*4990*/  SHF.L.U32 R3, R11, 0x1f, RZ ;  /* 0x0000001f0b037819 */ /* 0x00afc800000006ff */
[----:B------:R1:W2:Y:S03]  /*49a0*/  SYNCS.PHASECHK.TRANS64.TRYWAIT P0, [R0+URZ+0x28], R3 ;  /* 0x00002803000075a7 */ /* 0x0002a600080011ff */
[----:B--2---:R-:W-:Y:S05]  /*49b0*/  @!P0 NANOSLEEP.SYNCS 0x989680 ;  /* 0x009896800000895d */ /* 0x004fea0003900000 */
[----:B------:R-:W2:Y:S02]  /*49c0*/  @!P0 SYNCS.PHASECHK.TRANS64 P0, [R0+URZ+0x28], R3 ;  /* 0x00002803000085a7 */ /* 0x000ea400080010ff */
[----:B--2-4-:R-:W-:Y:S05]  /*49d0*/  @P0 EXIT ;  /* 0x000000000000094d */ /* 0x014fea0003800000 */
[----:B------:R-:W-:Y:S05]  /*49e0*/  BRA `(.L_x_72) ;  /* 0xfffffffc00e87947 */ /* 0x000fea000383ffff */
.L_x_63:
[----:B------:R-:W-:-:S06]  /*49f0*/  UISETP.GE.AND UP0, UPT, UR12, 0x4, UPT ;  /* 0x000000040c00788c */ /* 0x000fcc000bf06270 */
[----:B------:R-:W-:-:S13]  /*4a00*/  PLOP3.LUT P0, PT, PT, PT, UP0, 0x80, 0x8 ;  /* 0x000000000008781c */ /* 0x000fda0003f0f008 */
[----:B-1----:R-:W-:Y:S05]  /*4a10*/  @!P0 EXIT ;  /* 0x000000000000894d */ /* 0x002fea0003800000 */
[----:B------:R-:W-:Y:S06]  /*4a20*/  BAR.SYNC.DEFER_BLOCKING 0x6, 0xa0 ;  /* 0x0182800000007b1d */ /* 0x000fec0000010000 */
[----:B------:R-:W-:Y:S01]  /*4a30*/  UMOV UR4, 0x400 ;  /* 0x0000040000047882 */ /* 0x000fe20000000000 */
[----:B------:R-:W1:Y:S01]  /*4a40*/  LDCU UR41, c[0x0][0xb0c] ;  /* 0x00016180ff2977ac */ /* 0x000e620008000800 */
[----:B------:R-:W2:Y:S01]  /*4a50*/  S2R R2, SR_TID.X ;  /* 0x0000000000027919 */ /* 0x000ea20000002100 */
[----:B------:R-:W-:Y:S01]  /*4a60*/  ULEA UR4, UR5, UR4, 0x18 ;  /* 0x0000000405047291 */ /* 0x000fe2000f8ec0ff */
[----:B------:R-:W3:Y:S02]  /*4a70*/  LDCU UR40, c[0x0][0xb30] ;  /* 0x00016600ff2877ac */ /* 0x000ee40008000800 */
[----:B------:R-:W-:Y:S01]  /*4a80*/  UMOV UR5, URZ ;  /* 0x000000ff00057c82 */ /* 0x000fe20008000000 */
[----:B------:R-:W4:Y:S01]  /*4a90*/  LDCU.64 UR52, c[0x0][0x888] ;  /* 0x00011100ff3477ac */ /* 0x000f220008000a00 */
[----:B------:R-:W1:Y:S04]  /*4aa0*/  LDCU.64 UR38, c[0x0][0xb28] ;  /* 0x00016500ff2677ac */ /* 0x000e680008000a00 */
[----:B------:R-:W5:Y:S01]  /*4ab0*/  LDS R3, [UR4+0xd0] ;  /* 0x0000d004ff037984 */ /* 0x000f620008000800 */
[----:B------:R-:W-:Y:S01]  /*4ac0*/  UMOV UR4, URZ ;  /* 0x000000ff00047c82 */ /* 0x000fe20008000000 */
[----:B------:R-:W1:Y:S01]  /*4ad0*/  LDCU.64 UR58, c[0x0][0x890] ;  /* 0x00011200ff3a77ac */ /* 0x000e620008000a00 */
[----:B------:R-:W-:Y:S01]  /*4ae0*/  MOV R0, UR4 ;  /* 0x0000000400007c02 */ /* 0x000fe20008000f00 */
[----:B------:R-:W1:Y:S04]  /*4af0*/  LDCU.64 UR56, c[0x0][0x8b0] ;  /* 0x00011600ff3877ac */ /* 0x000e680008000a00 */
[----:B------:R1:W-:Y:S01]  /*4b00*/  STL [R1+0x68], R0 ;  /* 0x0000680001007387 */ /* 0x0003e20000100800 */
[----:B------:R-:W1:Y:S01]  /*4b10*/  LDCU.64 UR54, c[0x0][0x8a8] ;  /* 0x00011500ff3677ac */ /* 0x000e620008000a00 */
[----:B------:R-:W1:Y:S01]  /*4b20*/  LDCU.128 UR48, c[0x0][0xb10] ;  /* 0x00016200ff3077ac */ /* 0x000e620008000c00 */
[----:B--2---:R-:W-:Y:S01]  /*4b30*/  IMAD.U32 R2, R2, 0x10000, RZ ;  /* 0x0001000002027824 */ /* 0x004fe200078e00ff */
[----:B------:R-:W-:Y:S01]  /*4b40*/  UMOV UR44, URZ ;  /* 0x000000ff002c7c82 */ /* 0x000fe20008000000 */
[----:B------:R-:W-:-:S03]  /*4b50*/  UMOV UR16, URZ ;  /* 0x000000ff00107c82 */ /* 0x000fc60008000000 */
[----:B------:R-:W-:-:S05]  /*4b60*/  LOP3.LUT R2, R2, 0x600000, RZ, 0xc0, !PT ;  /* 0x0060000002027812 */ /* 0x000fca00078ec0ff */
[----:B-----5:R-:W-:Y:S01]  /*4b70*/  IMAD.IADD R2, R3, 0x1, R2 ;  /* 0x0000000103027824 */ /* 0x020fe200078e0202 */
[----:B------:R-:W-:-:S05]  /*4b80*/  MOV R3, UR5 ;  /* 0x0000000500037c02 */ /* 0x000fca0008000f00 */
[----:B------:R2:W-:Y:S04]  /*4b90*/  STL [R1+0x64], R3 ;  /* 0x0000640301007387 */ /* 0x0005e80000100800 */
[----:B-1-34-:R2:W-:Y:S02]  /*4ba0*/  STL [R1+0x60], R0 ;  /* 0x0000600001007387 */ /* 0x01a5e40000100800 */
.L_x_96:
[----:B-1----:R-:W1:Y:S01]  /*4bb0*/  S2UR UR6, SR_CgaCtaId ;  /* 0x00000000000679c3 */ /* 0x002e620000008800 */
[----:B--2---:R-:W2:Y:S01]  /*4bc0*/  LDL R0, [R1+0x64] ;  /* 0x0000640001007983 */ /* 0x004ea20000100800 */
[----:B------:R-:W-:Y:S01]  /*4bd0*/  UMOV UR4, 0x400 ;  /* 0x0000040000047882 */ /* 0x000fe20000000000 */
[----:B--2---:R-:W-:Y:S01]  /*4be0*/  R2UR UR5, R0 ;  /* 0x00000000000572ca */ /* 0x004fe200000e0000 */
[----:B-1----:R-:W-:Y:S04]  /*4bf0*/  ULEA UR6, UR6, UR4, 0x18 ;  /* 0x0000000406067291 */ /* 0x002fe8000f8ec0ff */
[----:B------:R-:W-:Y:S02]  /*4c00*/  ULEA UR4, UR16, UR6, 0x3 ;  /* 0x0000000610047291 */ /* 0x000fe4000f8e18ff */
[----:B---3--:R-:W-:Y:S05]  /*4c10*/  IMAD.U32 R3, RZ, RZ, UR6 ;  /* 0x00000006ff037e24 */ /* 0x008fea000f8e00ff */
[----:B------:R1:W-:Y:S01]  /*4c20*/  STL [R1+0x50], R3 ;  /* 0x0000500301007387 */ /* 0x0003e20000100800 */
[----:B------:R-:W-:Y:S05]  /*4c30*/  IMAD.U32 R0, RZ, RZ, UR5 ;  /* 0x00000005ff007e24 */ /* 0x000fea000f8e00ff */
[----:B-1----:R-:W-:Y:S04]  /*4c40*/  SHF.L.U32 R3, R0, 0x1f, RZ ;  /* 0x0000001f00037819 */ /* 0x002fe800000006ff */
[----:B------:R-:W1:Y:S02]  /*4c50*/  SYNCS.PHASECHK.TRANS64.TRYWAIT P0, [UR4+0x40], R3 ;  /* 0x00004003ff0075a7 */ /* 0x000e640008001104 */
[----:B-1---5:R-:W-:Y:S05]  /*4c60*/  @!P0 BRA `(.L_x_73) ;  /* 0x00000064000c8947 */ /* 0x022fea0003800000 */
.L_x_121:
[----:B------:R-:W2:Y:S01]  /*4c70*/  LDL R10, [R1+0x50] ;  /* 0x00005000010a7983 */ /* 0x000ea20000100800 */
[----:B------:R-:W-:Y:S01]  /*4c80*/  UIADD3 UR4, UPT, UPT, UR4, 0x50, URZ ;  /* 0x0000005004047890 */ /* 0x000fe2000fffe0ff */
[----:B------:R-:W3:Y:S03]  /*4c90*/  LDCU UR6, c[0x0][0xb24] ;  /* 0x00016480ff0677ac */ /* 0x000ee60008000800 */
[----:B------:R-:W-:Y:S01]  /*4ca0*/  UPRMT UR4, URZ, 0x654, UR4 ;  /* 0x00000654ff047896 */ /* 0x000fe20008000004 */
[----:B--2---:R-:W-:Y:S11]  /*4cb0*/  R2UR UR5, R10 ;  /* 0x000000000a0572ca */ /* 0x004ff600000e0000 */
[----:B------:R-:W-:Y:S02]  /*4cc0*/  @!UPT UIADD3 URZ, UPT, UPT, URZ, URZ, URZ ;  /* 0x000000fffffff290 */ /* 0x000fe4000fffe0ff */
[----:B------:R-:W-:Y:S09]  /*4cd0*/  ULEA UR5, UR16, UR5, 0x4 ;  /* 0x0000000510057291 */ /* 0x000ff2000f8e20ff */
[----:B------:R-:W2:Y:S01]  /*4ce0*/  LDS.128 R4, [UR5+0xb0] ;  /* 0x0000b005ff047984 */ /* 0x000ea20008000c00 */
[----:B------:R-:W-:Y:S01]  /*4cf0*/  @!PT LDS RZ, [RZ] ;  /* 0x00000000fffff984 */ /* 0x000fe20000000800 */
[----:B------:R-:W-:Y:S01]  /*4d00*/  @!PT LDS RZ, [RZ] ;  /* 0x00000000fffff984 */ /* 0x000fe20000000800 */
[----:B------:R-:W-:Y:S01]  /*4d10*/  @!PT LDS RZ, [RZ] ;  /* 0x00000000fffff984 */ /* 0x000fe20000000800 */
[----:B------:R-:W-:Y:S01]  /*4d20*/  @!PT LDS RZ, [RZ] ;  /* 0x00000000fffff984 */ /* 0x000fe20000000800 */
[----:B------:R4:W-:Y:S07]  /*4d30*/  MEMBAR.ALL.CTA ;  /* 0x0000000000007992 */ /* 0x0009ee0000008000 */
[----:B----4-:R-:W4:Y:S02]  /*4d40*/  FENCE.VIEW.ASYNC.S ;  /* 0x00000000000073c6 */ /* 0x010f240000000000 */
[----:B----4-:R-:W-:Y:S01]  /*4d50*/  SYNCS.ARRIVE.TRANS64.RED.A1T0 RZ, [UR4], RZ ;  /* 0x000000ffffff79a7 */ /* 0x010fe20008100404 */
[----:B--2---:R-:W-:Y:S11]  /*4d60*/  LOP3.LUT P0, RZ, R6, 0x1, RZ, 0xc0, !PT ;  /* 0x0000000106ff7812 */ /* 0x004ff6000780c0ff */
[----:B------:R-:W-:Y:S02]  /*4d70*/  @!UPT UIADD3 URZ, UPT, UPT, URZ, URZ, URZ ;  /* 0x000000fffffff290 */ /* 0x000fe4000fffe0ff */
[----:B------:R-:W-:Y:S01]  /*4d80*/  VOTEU.ANY UP0, P0 ;  /* 0x0000000000ff7886 */ /* 0x000fe20000000100 */
[----:B------:R-:W-:Y:S01]  /*4d90*/  PLOP3.LUT P3, PT, PT, PT, UP0, 0x80, 0x8 ;  /* 0x000000000008781c */ /* 0x000fe20003f6f008 */
[----:B------:R-:W-:Y:S01]  /*4da0*/  UP2UR UR5, UPR, URZ, 0x1 ;  /* 0x00000001ff057883 */ /* 0x000fe20008000000 */
[----:B------:R-:W-:Y:S02]  /*4db0*/  PLOP3.LUT P1, PT, PT, PT, UP0, 0x80, 0x8 ;  /* 0x000000000008781c */ /* 0x000fe40003f2f008 */
[----:B------:R-:W-:Y:S02]  /*4dc0*/  PLOP3.LUT P2, PT, PT, PT, UP0, 0x80, 0x8 ;  /* 0x000000000008781c */ /* 0x000fe40003f4f008 */
[----:B------:R-:W-:Y:S01]  /*4dd0*/  PLOP3.LUT P0, PT, PT, PT, UP0, 0x80, 0x8 ;  /* 0x000000000008781c */ /* 0x000fe20003f0f008 */
[----:B------:R-:W-:Y:S01]  /*4de0*/  IMAD.U32 R12, RZ, RZ, UR5 ;  /* 0x00000005ff0c7e24 */ /* 0x000fe2000f8e00ff */
[----:B---3--:R-:W-:Y:S04]  /*4df0*/  UISETP.GE.AND UP0, UPT, UR6, 0x1, UPT ;  /* 0x000000010600788c */ /* 0x008fe8000bf06270 */
[----:B------:R2:W-:Y:S01]  /*4e00*/  STL [R1+0x6c], R12 ;  /* 0x00006c0c01007387 */ /* 0x0005e20000100800 */
[----:B-1----:R-:W-:Y:S02]  /*4e10*/  @P3 MOV R3, R4 ;  /* 0x0000000400033202 */ /* 0x002fe40000000f00 */
[----:B------:R-:W-:Y:S02]  /*4e20*/  @P1 LOP3.LUT R0, R5, 0xffff, RZ, 0xc0, !PT ;  /* 0x0000ffff05001812 */ /* 0x000fe400078ec0ff */
[----:B------:R-:W-:Y:S02]  /*4e30*/  @P2 R2UR UR43, R3 ;  /* 0x00000000032b22ca */ /* 0x000fe400000e0000 */
[----:B------:R-:W-:Y:S01]  /*4e40*/  @P0 R2UR UR42, R0 ;  /* 0x00000000002a02ca */ /* 0x000fe200000e0000 */
[----:B------:R-:W-:Y:S03]  /*4e50*/  @!UPT UIADD3 URZ, UPT, UPT, URZ, URZ, URZ ;  /* 0x000000fffffff290 */ /* 0x000fe6000fffe0ff */
[----:B------:R-:W-:Y:S11]  /*4e60*/  BRA.U !UP0, `(.L_x_74) ;  /* 0x0000000108b87547 */ /* 0x000ff6000b800000 */
[----:B------:R-:W1:Y:S01]  /*4e70*/  LDCU UR5, c[0x0][0xb20] ;  /* 0x00016400ff0577ac */ /* 0x000e620008000800 */
[----:B------:R-:W3:Y:S01]  /*4e80*/  LDCU UR9, c[0x0][0x370] ;  /* 0x00006e00ff0977ac */ /* 0x000ee20008000800 */
[----:B------:R-:W4:Y:S01]  /*4e90*/  LDCU UR4, c[0x0][0x374] ;  /* 0x00006e80ff0477ac */ /* 0x000f220008000800 */
[----:B------:R-:W-:Y:S02]  /*4ea0*/  UISETP.NE.AND UP0, UPT, UR50, 0x1, UPT ;  /* 0x000000013200788c */ /* 0x000fe4000bf05270 */
[----:B------:R-:W-:Y:S02]  /*4eb0*/  UIMAD.WIDE.U32 UR22, UR42, UR51, URZ ;  /* 0x000000332a1672a5 */ /* 0x000fe4000f8e00ff */
[----:B------:R-:W-:Y:S02]  /*4ec0*/  UISETP.NE.AND UP1, UPT, UR41, 0x1, UPT ;  /* 0x000000012900788c */ /* 0x000fe4000bf25270 */
[----:B------:R-:W-:Y:S02]  /*4ed0*/  UISETP.NE.AND UP2, UPT, UR6, 0x1, UPT ;  /* 0x000000010600788c */ /* 0x000fe4000bf45270 */
[----:B------:R-:W-:Y:S02]  /*4ee0*/  UIMAD.WIDE.U32 UR18, UR43, UR48, URZ ;  /* 0x000000302b1272a5 */ /* 0x000fe4000f8e00ff */
[----:B---3--:R-:W-:Y:S02]  /*4ef0*/  UIMAD.WIDE.U32 UR20, UR9, UR48, URZ ;  /* 0x00000030091472a5 */ /* 0x008fe4000f8e00ff */
[----:B------:R-:W-:Y:S02]  /*4f00*/  USHF.R.U32.HI UR18, URZ, UR49, UR19 ;  /* 0x00000031ff127299 */ /* 0x000fe40008011613 */
[----:B----4-:R-:W-:Y:S02]  /*4f10*/  UIMAD.WIDE.U32 UR24, UR4, UR51, URZ ;  /* 0x00000033041872a5 */ /* 0x010fe4000f8e00ff */
[----:B------:R-:W-:Y:S04]  /*4f20*/  @UP1 USHF.R.U32.HI UR9, URZ, UR49, UR21 ;  /* 0x00000031ff091299 */ /* 0x000fe80008011615 */
[----:B------:R-:W-:Y:S01]  /*4f30*/  UIMAD.WIDE.U32 UR20, UR9, UR38, URZ ;  /* 0x00000026091472a5 */ /* 0x000fe2000f8e00ff */
[----:B------:R-:W-:Y:S02]  /*4f40*/  UMOV UR17, UR25 ;  /* 0x0000001900117c82 */ /* 0x000fe40008000000 */
[----:B-1----:R-:W-:Y:S02]  /*4f50*/  @UP0 USHF.R.U32.HI UR4, URZ, UR5, UR17 ;  /* 0x00000005ff040299 */ /* 0x002fe40008011611 */
[----:B------:R-:W-:Y:S01]  /*4f60*/  @UP2 USHF.R.U32.HI UR9, URZ, UR39, UR21 ;  /* 0x00000027ff092299 */ /* 0x000fe20008011615 */
[----:B------:R-:W-:Y:S01]  /*4f70*/  UMOV UR17, UR23 ;  /* 0x0000001700117c82 */ /* 0x000fe20008000000 */
[----:B------:R-:W-:Y:S02]  /*4f80*/  UIMAD.WIDE.U32 UR22, UR4, UR38, URZ ;  /* 0x00000026041672a5 */ /* 0x000fe4000f8e00ff */
[----:B------:R-:W-:Y:S02]  /*4f90*/  USHF.R.U32.HI UR17, URZ, UR5, UR17 ;  /* 0x00000005ff117299 */ /* 0x000fe40008011611 */
[----:B------:R-:W-:Y:S02]  /*4fa0*/  USEL UR5, UR43, UR18, !UP1 ;  /* 0x000000122b057287 */ /* 0x000fe4000c800000 */
[----:B------:R-:W-:Y:S02]  /*4fb0*/  USEL UR10, UR42, UR17, !UP0 ;  /* 0x000000112a0a7287 */ /* 0x000fe4000c000000 */
[----:B------:R-:W-:Y:S02]  /*4fc0*/  UIMAD UR7, UR6, UR9, URZ ;  /* 0x00000009060772a4 */ /* 0x000fe4000f8e02ff */
[----:B------:R-:W-:Y:S02]  /*4fd0*/  UIMAD.WIDE.U32 UR14, UR10, UR38, URZ ;  /* 0x000000260a0e72a5 */ /* 0x000fe4000f8e00ff */
[----:B------:R-:W-:Y:S02]  /*4fe0*/  UIMAD.WIDE.U32 UR12, UR5, UR38, URZ ;  /* 0x00000026050c72a5 */ /* 0x000fe4000f8e00ff */
[----:B------:R-:W-:Y:S02]  /*4ff0*/  USHF.R.U32.HI UR15, URZ, UR39, UR15 ;  /* 0x00000027ff0f7299 */ /* 0x000fe4000801160f */
[----:B------:R-:W-:Y:S02]  /*5000*/  UIADD3 UR8, UPT, UPT, -UR5, URZ, URZ ;  /* 0x000000ff05087290 */ /* 0x000fe4000fffe1ff */
[----:B------:R-:W-:Y:S02]  /*5010*/  USEL UR15, UR10, UR15, !UP2 ;  /* 0x0000000f0a0f7287 */ /* 0x000fe4000d000000 */
[----:B------:R-:W-:Y:S02]  /*5020*/  UIMAD UR43, UR41, UR8, UR43 ;  /* 0x00000008292b72a4 */ /* 0x000fe4000f8e022b */
[----:B------:R-:W-:Y:S01]  /*5030*/  UIADD3 UR14, UPT, UPT, -UR15, URZ, URZ ;  /* 0x000000ff0f0e7290 */ /* 0x000fe2000fffe1ff */
[----:B------:R-:W-:Y:S02]  /*5040*/  UMOV UR17, UR23 ;  /* 0x0000001700117c82 */ /* 0x000fe40008000000 */
[----:B------:R-:W-:Y:S02]  /*5050*/  @UP2 USHF.R.U32.HI UR4, URZ, UR39, UR17 ;  /* 0x00000027ff042299 */ /* 0x000fe40008011611 */
[----:B------:R-:W-:Y:S02]  /*5060*/  UIMAD UR14, UR6, UR14, UR10 ;  /* 0x0000000e060e72a4 */ /* 0x000fe4000f8e020a */
[----:B------:R-:W-:Y:S04]  /*5070*/  UIMAD UR4, UR6, UR4, URZ ;  /* 0x00000004060472a4 */ /* 0x000fe8000f8e02ff */
[----:B------:R-:W-:Y:S04]  /*5080*/  UISETP.GE.AND UP0, UPT, UR10, UR4, UPT ;  /* 0x000000040a00728c */ /* 0x000fe8000bf06270 */
[----:B------:R-:W-:Y:S02]  /*5090*/  UISETP.GE.OR UP0, UPT, UR5, UR7, UP0 ;  /* 0x000000070500728c */ /* 0x000fe40008706670 */
[----:B------:R-:W-:Y:S04]  /*50a0*/  UIADD3 UR7, UPT, UPT, -UR10, URZ, URZ ;  /* 0x000000ff0a077290 */ /* 0x000fe8000fffe1ff */
[----:B------:R-:W-:Y:S05]  /*50b0*/  UIMAD UR42, UR50, UR7, UR42 ;  /* 0x00000007322a72a4 */ /* 0x000fea000f8e022a */
[----:B------:R-:W-:Y:S04]  /*50c0*/  @!UP0 USHF.R.U32.HI UR4, URZ, UR39, UR13 ;  /* 0x00000027ff048299 */ /* 0x000fe8000801160d */
[----:B------:R-:W-:Y:S04]  /*50d0*/  @!UP0 USEL UR4, UR5, UR4, !UP2 ;  /* 0x0000000405048287 */ /* 0x000fe8000d000000 */
[----:B------:R-:W-:Y:S02]  /*50e0*/  @!UP0 UIMAD UR11, UR9, UR14, UR4 ;  /* 0x0000000e090b82a4 */ /* 0x000fe4000f8e0204 */
[----:B------:R-:W-:Y:S04]  /*50f0*/  @!UP0 UIADD3 UR14, UPT, UPT, UR15, -UR4, URZ ;  /* 0x800000040f0e8290 */ /* 0x000fe8000fffe0ff */
[----:B------:R-:W-:Y:S03]  /*5100*/  @!UP0 UIMAD UR10, UR14, UR6, UR5 ;  /* 0x000000060e0a82a4 */ /* 0x000fe6000f8e0205 */
[----:B------:R-:W-:Y:S02]  /*5110*/  @!UP0 UMOV UR5, UR11 ;  /* 0x0000000b00058c82 */ /* 0x000fe40008000000 */
[----:B------:R-:W-:Y:S02]  /*5120*/  UIMAD UR43, UR5, UR41, UR43 ;  /* 0x00000029052b72a4 */ /* 0x000fe4000f8e022b */
[----:B------:R-:W-:Y:S11]  /*5130*/  UIMAD UR42, UR10, UR50, UR42 ;  /* 0x000000320a2a72a4 */ /* 0x000ff6000f8e022a */
[----:B------:R-:W-:Y:S01]  /*5140*/  @!UPT UIADD3 URZ, UPT, UPT, URZ, URZ, URZ ;  /* 0x000000fffffff290 */ /* 0x000fe2000fffe0ff */
.L_x_74:
[----:B------:R-:W-:Y:S01]  /*5150*/  UISETP.NE.AND UP0, UPT, UR40, 0x1, UPT ;  /* 0x000000012800788c */ /* 0x000fe2000bf05270 */
[----:B------:R1:W5:Y:S01]  /*5160*/  LDL R11, [R1+0x48] ;  /* 0x00004800010b7983 */ /* 0x0003620000100800 */
[----:B------:R-:W-:Y:S04]  /*5170*/  UISETP.NE.U32.AND UP3, UPT, UR58, URZ, UPT ;  /* 0x000000ff3a00728c */ /* 0x000fe8000bf65070 */
[----:B------:R-:W-:Y:S05]  /*5180*/  UISETP.NE.AND.EX UP3, UPT, UR59, URZ, UPT, UP3 ;  /* 0x000000ff3b00728c */ /* 0x000fea000bf65330 */
[----:B------:R-:W3:Y:S01]  /*5190*/  @!UP0 LDCU.128 UR8, c[0x0][0xb10] ;  /* 0x00016200ff0887ac */ /* 0x000ee20008000c00 */
[----:B------:R-:W4:Y:S01]  /*51a0*/  @!UP0 LDCU UR5, c[0x0][0xb0c] ;  /* 0x00016180ff0587ac */ /* 0x000f220008000800 */
[----:B------:R-:W2:Y:S01]  /*51b0*/  @!UP0 LDCU UR4, c[0x0][0xb20] ;  /* 0x00016400ff0487ac */ /* 0x000ea20008000800 */
[----:B---3--:R-:W-:Y:S02]  /*51c0*/  UIMAD.WIDE.U32 UR6, UR43, UR8, URZ ;  /* 0x000000082b0672a5 */ /* 0x008fe4000f8e00ff */
[----:B------:R-:W-:Y:S02]  /*51d0*/  UIMAD.WIDE.U32 UR12, UR42, UR11, URZ ;  /* 0x0000000b2a0c72a5 */ /* 0x000fe4000f8e00ff */
[----:B------:R-:W-:Y:S02]  /*51e0*/  @!UP0 UISETP.NE.AND UP1, UPT, UR10, 0x1, UPT ;  /* 0x000000010a00888c */ /* 0x000fe4000bf25270 */
[----:B------:R-:W-:Y:S02]  /*51f0*/  @!UP0 USHF.R.U32.HI UR7, URZ, UR9, UR7 ;  /* 0x00000009ff078299 */ /* 0x000fe40008011607 */
[----:B----4-:R-:W-:Y:S02]  /*5200*/  @!UP0 UISETP.NE.AND UP2, UPT, UR5, 0x1, UPT ;  /* 0x000000010500888c */ /* 0x010fe4000bf45270 */
[----:B--2---:R-:W-:Y:S02]  /*5210*/  @!UP0 USHF.R.U32.HI UR4, URZ, UR4, UR13 ;  /* 0x00000004ff048299 */ /* 0x004fe4000801160d */
[----:B------:R-:W-:Y:S02]  /*5220*/  @!UP0 USEL UR7, UR43, UR7, !UP2 ;  /* 0x000000072b078287 */ /* 0x000fe4000d000000 */
[----:B------:R-:W-:Y:S04]  /*5230*/  @!UP0 USEL UR6, UR42, UR4, !UP1 ;  /* 0x000000042a068287 */ /* 0x000fe8000c800000 */
[----:B------:R-:W-:Y:S02]  /*5240*/  @!UP0 UIADD3 UR4, UPT, UPT, -UR7, UR6, URZ ;  /* 0x0000000607048290 */ /* 0x000fe4000fffe1ff */
[----:B------:R-:W-:Y:S02]  /*5250*/  @!UP0 UIADD3 UR6, UPT, UPT, UR7, -UR6, URZ ;  /* 0x8000000607068290 */ /* 0x000fe4000fffe0ff */
[----:B------:R-:W-:Y:S02]  /*5260*/  UIADD3 UR7, UPT, UPT, UR16, 0x1, URZ ;  /* 0x0000000110077890 */ /* 0x000fe4000fffe0ff */
[----:B------:R-:W-:Y:S02]  /*5270*/  @!UP0 UIMAD UR43, UR4, UR5, UR43 ;  /* 0x00000005042b82a4 */ /* 0x000fe4000f8e022b */
[----:B------:R-:W-:Y:S02]  /*5280*/  @!UP0 UIMAD UR42, UR6, UR10, UR42 ;  /* 0x0000000a062a82a4 */ /* 0x000fe4000f8e022a */
[----:B------:R-:W-:Y:S05]  /*5290*/  MOV R0, UR7 ;  /* 0x0000000700007c02 */ /* 0x000fea0008000f00 */
[----:B------:R1:W-:Y:S01]  /*52a0*/  STL [R1+0x58], R0 ;  /* 0x0000580001007387 */ /* 0x0003e20000100800 */
[----:B------:R-:W-:Y:S05]  /*52b0*/  BRA.U !UP3, `(.L_x_75) ;  /* 0x000000010b407547 */ /* 0x000fea000b800000 */
[----:B------:R-:W-:Y:S01]  /*52c0*/  UISETP.NE.U32.AND UP0, UPT, UR52, URZ, UPT ;  /* 0x000000ff3400728c */ /* 0x000fe2000bf05070 */
[----:B------:R-:W-:Y:S03]  /*52d0*/  IMAD.MOV.U32 R3, RZ, RZ, 0x1 ;  /* 0x00000001ff037424 */ /* 0x000fe600078e00ff */
[----:B------:R-:W-:Y:S06]  /*52e0*/  UISETP.NE.AND.EX UP0, UPT, UR53, URZ, UPT, UP0 ;  /* 0x000000ff3500728c */ /* 0x000fec000bf05300 */
[----:B------:R-:W-:Y:S05]  /*52f0*/  PLOP3.LUT P0, PT, PT, PT, UP0, 0x80, 0x8 ;  /* 0x000000000008781c */ /* 0x000fea0003f0f008 */
[----:B------:R-:W2:Y:S01]  /*5300*/  @UP0 LDCU.64 UR6, c[0x0][0x888] ;  /* 0x00011100ff0607ac */ /* 0x000ea20008000a00 */
[----:B------:R-:W-:Y:S07]  /*5310*/  @UP0 UIMAD UR4, UR36, UR58, URZ ;  /* 0x0000003a240402a4 */ /* 0x000fee000f8e02ff */
[----:B-----5:R-:W-:Y:S01]  /*5320*/  @P0 PRMT R11, R3, 0x7610, R11 ;  /* 0x00007610030b0816 */ /* 0x020fe2000000000b */
[----:B--2---:R-:W-:Y:S06]  /*5330*/  @UP0 UIMAD.WIDE UR6, UR4, 0x4, UR6 ;  /* 0x00000004040608a5 */ /* 0x004fec000f8e0206 */
[----:B------:R-:W-:Y:S02]  /*5340*/  IMAD.U32 R8, RZ, RZ, UR6 ;  /* 0x00000006ff087e24 */ /* 0x000fe4000f8e00ff */
[----:B------:R-:W-:Y:S05]  /*5350*/  IMAD.U32 R9, RZ, RZ, UR7 ;  /* 0x00000007ff097e24 */ /* 0x000fea000f8e00ff */
[----:B-1----:R-:W2:Y:S02]  /*5360*/  @P0 LDG.E R0, desc[UR60][R8.64] ;  /* 0x0000003c08000981 */ /* 0x002ea4000c1e1900 */
[----:B--2---:R-:W-:Y:S01]  /*5370*/  @P0 R2UR UR45, R0 ;  /* 0x00000000002d02ca */ /* 0x004fe200000e0000 */
[----:B------:R-:W-:Y:S05]  /*5380*/  IMAD.MOV.U32 R0, RZ, RZ, 0x1 ;  /* 0x00000001ff007424 */ /* 0x000fea00078e00ff */
[----:B------:R-:W-:Y:S05]  /*5390*/  @!P0 PRMT R11, R0, 0x7610, R11 ;  /* 0x00007610000b8816 */ /* 0x000fea000000000b */
[----:B------:R2:W-:Y:S03]  /*53a0*/  STL.S16 [R1+0x48], R11 ;  /* 0x0000480b01007387 */ /* 0x0005e60000100600 */
[----:B------:R-:W3:Y:S02]  /*53b0*/  @!UP0 LDCU UR45, c[0x0][0x880] ;  /* 0x00011000ff2d87ac */ /* 0x000ee40008000800 */
.L_x_75:
[----:B------:R-:W-:Y:S01]  /*53c0*/  UISETP.NE.U32.AND UP0, UPT, UR56, URZ, UPT ;  /* 0x000000ff3800728c */ /* 0x000fe2000bf05070 */
[----:B------:R-:W4:Y:S03]  /*53d0*/  LDL R13, [R1+0x4c] ;  /* 0x00004c00010d7983 */ /* 0x000f260000100800 */
[----:B------:R-:W-:Y:S01]  /*53e0*/  UISETP.NE.AND.EX UP0, UPT, UR57, URZ, UPT, UP0 ;  /* 0x000000ff3900728c */ /* 0x000fe2000bf05300 */
[----:B----4-:R-:W-:Y:S11]  /*53f0*/  R2UR UR4, R13 ;  /* 0x000000000d0472ca */ /* 0x010ff600000e0000 */
[----:B------:R-:W-:Y:S02]  /*5400*/  @!UPT UIADD3 URZ, UPT, UPT, URZ, URZ, URZ ;  /* 0x000000fffffff290 */ /* 0x000fe4000fffe0ff */
[----:B------:R-:W-:Y:S06]  /*5410*/  UISETP.NE.AND UP1, UPT, UR4, URZ, UPT ;  /* 0x000000ff0400728c */ /* 0x000fec000bf25270 */
[----:B------:R-:W-:Y:S01]  /*5420*/  PLOP3.LUT P2, PT, PT, PT, UP1, 0x80, 0x8 ;  /* 0x000000000008781c */ /* 0x000fe20003f4f018 */
[----:B------:R-:W-:Y:S01]  /*5430*/  @!UPT UIADD3 URZ, UPT, UPT, URZ, URZ, URZ ;  /* 0x000000fffffff290 */ /* 0x000fe2000fffe0ff */
[----:B------:R-:W-:Y:S11]  /*5440*/  BRA.U !UP0, `(.L_x_76) ;  /* 0x0000000108307547 */ /* 0x000ff6000b800000 */
[----:B------:R-:W-:Y:S04]  /*5450*/  UISETP.NE.U32.AND UP0, UPT, UR54, URZ, UPT ;  /* 0x000000ff3600728c */ /* 0x000fe8000bf05070 */
[----:B------:R-:W-:Y:S06]  /*5460*/  UISETP.NE.AND.EX UP0, UPT, UR55, URZ, UPT, UP0 ;  /* 0x000000ff3700728c */ /* 0x000fec000bf05300 */
[----:B------:R-:W-:Y:S05]  /*5470*/  PLOP3.LUT P0, PT, PT, PT, UP0, 0x80, 0x8 ;  /* 0x000000000008781c */ /* 0x000fea0003f0f008 */
[----:B------:R-:W4:Y:S01]  /*5480*/  @UP0 LDCU.64 UR6, c[0x0][0x8a8] ;  /* 0x00011500ff0607ac */ /* 0x000f220008000a00 */
[----:B------:R-:W-:Y:S04]  /*5490*/  @UP0 UIMAD UR4, UR36, UR56, URZ ;  /* 0x00000038240402a4 */ /* 0x000fe8000f8e02ff */
[----:B----4-:R-:W-:Y:S06]  /*54a0*/  @UP0 UIMAD.WIDE UR6, UR4, 0x4, UR6 ;  /* 0x00000004040608a5 */ /* 0x010fec000f8e0206 */
[----:B------:R-:W-:Y:S02]  /*54b0*/  IMAD.U32 R8, RZ, RZ, UR6 ;  /* 0x00000006ff087e24 */ /* 0x000fe4000f8e00ff */
[----:B------:R-:W-:Y:S05]  /*54c0*/  IMAD.U32 R9, RZ, RZ, UR7 ;  /* 0x00000007ff097e24 */ /* 0x000fea000f8e00ff */
[----:B-1----:R-:W4:Y:S02]  /*54d0*/  @P0 LDG.E R0, desc[UR60][R8.64] ;  /* 0x0000003c08000981 */ /* 0x002f24000c1e1900 */
[----:B----4-:R-:W-:Y:S11]  /*54e0*/  @P0 R2UR UR37, R0 ;  /* 0x00000000002502ca */ /* 0x010ff600000e0000 */
[----:B------:R-:W-:Y:S03]  /*54f0*/  @!UPT UIADD3 URZ, UPT, UPT, URZ, URZ, URZ ;  /* 0x000000fffffff290 */ /* 0x000fe6000fffe0ff */
[----:B------:R-:W4:Y:S02]  /*5500*/  @!UP0 LDCU UR37, c[0x0][0x8a0] ;  /* 0x00011400ff2587ac */ /* 0x000f240008000800 */
.L_x_76:
[----:B------:R-:W-:Y:S01]  /*5510*/  R2UR UR5, R13 ;  /* 0x000000000d0572ca */ /* 0x000fe200000e0000 */
[----:B------:R-:W-:Y:S01]  /*5520*/  UPLOP3.LUT UP2, UPT, UPT, UPT, UPT, 0x40, 0x4 ;  /* 0x000000000004789c */ /* 0x000fe20003f4e870 */
[----:B------:R-:W2:Y:S01]  /*5530*/  LDL R3, [R1+0x68] ;  /* 0x0000680001037983 */ /* 0x000ea20000100800 */
[----:B------:R-:W-:Y:S02]  /*5540*/  R2UR UR4, R12 ;  /* 0x000000000c0472ca */ /* 0x000fe400000e0000 */
[----:B------:R-:W-:Y:S02]  /*5550*/  CS2R R194, SRZ ;  /* 0x0000000000c27805 */ /* 0x000fe4000001ff00 */
[----:B---3--:R-:W-:Y:S01]  /*5560*/  @P2 FSETP.NEU.AND P1, PT, RZ, UR45, PT ;  /* 0x0000002dff002c0b */ /* 0x008fe2000bf2d000 */
[----:B-1----:R-:W3:Y:S01]  /*5570*/  LDL.LU R0, [R1+0x5c] ;  /* 0x00005c0001007983 */ /* 0x002ee20000300800 */
[----:B-----5:R-:W-:Y:S02]  /*5580*/  @P2 LOP3.LUT P0, RZ, R11, 0xff, RZ, 0xc0, !PT ;  /* 0x000000ff0bff2812 */ /* 0x020fe4000780c0ff */
[----:B------:R-:W-:Y:S02]  /*5590*/  CS2R R192, SRZ ;  /* 0x0000000000c07805 */ /* 0x000fe4000001ff00 */
[----:B------:R-:W-:Y:S01]  /*55a0*/  R2UR UR8, R10 ;  /* 0x000000000a0872ca */ /* 0x000fe200000e0000 */
[----:B------:R-:W4:Y:S01]  /*55b0*/  LDL R9, [R1+0x60] ;  /* 0x0000600001097983 */ /* 0x000f220000100800 */
[----:B------:R-:W-:Y:S02]  /*55c0*/  CS2R R190, SRZ ;  /* 0x0000000000be7805 */ /* 0x000fe4000001ff00 */
[----:B------:R-:W-:Y:S01]  /*55d0*/  CS2R R188, SRZ ;  /* 0x0000000000bc7805 */ /* 0x000fe2000001ff00 */
[----:B------:R-:W-:Y:S01]  /*55e0*/  UISETP.NE.AND UP5, UPT, UR5, URZ, UPT ;  /* 0x000000ff0500728c */ /* 0x000fe2000bfa5270 */
[----:B------:R-:W-:Y:S02]  /*55f0*/  CS2R R198, SRZ ;  /* 0x0000000000c67805 */ /* 0x000fe4000001ff00 */
[----:B------:R-:W-:Y:S01]  /*5600*/  CS2R R196, SRZ ;  /* 0x0000000000c47805 */ /* 0x000fe2000001ff00 */
[----:B------:R-:W-:Y:S01]  /*5610*/  UISETP.NE.AND UP4, UPT, UR4, URZ, UPT ;  /* 0x000000ff0400728c */ /* 0x000fe2000bf85270 */
[----:B------:R-:W-:Y:S02]  /*5620*/  CS2R R202, SRZ ;  /* 0x0000000000ca7805 */ /* 0x000fe4000001ff00 */
[----:B------:R-:W-:Y:S02]  /*5630*/  CS2R R200, SRZ ;  /* 0x0000000000c87805 */ /* 0x000fe4000001ff00 */
[----:B------:R-:W-:Y:S02]  /*5640*/  CS2R R206, SRZ ;  /* 0x0000000000ce7805 */ /* 0x000fe4000001ff00 */
[----:B------:R-:W-:Y:S02]  /*5650*/  CS2R R204, SRZ ;  /* 0x0000000000cc7805 */ /* 0x000fe4000001ff00 */
[----:B------:R-:W-:Y:S02]  /*5660*/  CS2R R226, SRZ ;  /* 0x0000000000e27805 */ /* 0x000fe4000001ff00 */
[----:B------:R-:W-:Y:S02]  /*5670*/  CS2R R224, SRZ ;  /* 0x0000000000e07805 */ /* 0x000fe4000001ff00 */
[----:B------:R-:W-:Y:S01]  /*5680*/  CS2R R218, SRZ ;  /* 0x0000000000da7805 */ /* 0x000fe2000001ff00 */
[----:B------:R-:W1:Y:S01]  /*5690*/  @UP5 LDCU.64 UR4, c[0x0][0x888] ;  /* 0x00011100ff0457ac */ /* 0x000e620008000a00 */
[----:B------:R-:W-:Y:S02]  /*56a0*/  CS2R R216, SRZ ;  /* 0x0000000000d87805 */ /* 0x000fe4000001ff00 */
[----:B------:R-:W-:Y:S02]  /*56b0*/  CS2R R222, SRZ ;  /* 0x0000000000de7805 */ /* 0x000fe4000001ff00 */
[----:B------:R-:W-:Y:S02]  /*56c0*/  CS2R R220, SRZ ;  /* 0x0000000000dc7805 */ /* 0x000fe4000001ff00 */
[----:B------:R-:W-:Y:S02]  /*56d0*/  CS2R R210, SRZ ;  /* 0x0000000000d27805 */ /* 0x000fe4000001ff00 */
[----:B------:R-:W-:Y:S01]  /*56e0*/  CS2R R208, SRZ ;  /* 0x0000000000d07805 */ /* 0x000fe2000001ff00 */
[----:B------:R-:W-:Y:S01]  /*56f0*/  @UP5 UPLOP3.LUT UP2, UPT, UPT, UPT, UP3, 0x80, 0x8 ;  /* 0x000000000008589c */ /* 0x000fe20003f4f030 */
[----:B------:R-:W-:Y:S02]  /*5700*/  CS2R R214, SRZ ;  /* 0x0000000000d67805 */ /* 0x000fe4000001ff00 */
[----:B------:R-:W-:Y:S02]  /*5710*/  CS2R R212, SRZ ;  /* 0x0000000000d47805 */ /* 0x000fe4000001ff00 */
[----:B------:R-:W-:Y:S02]  /*5720*/  CS2R R230, SRZ ;  /* 0x0000000000e67805 */ /* 0x000fe4000001ff00 */
[----:B------:R-:W-:Y:S02]  /*5730*/  CS2R R228, SRZ ;  /* 0x0000000000e47805 */ /* 0x000fe4000001ff00 */
[----:B----4-:R-:W-:Y:S01]  /*5740*/  R2UR UR9, R9 ;  /* 0x00000000090972ca */ /* 0x010fe200000e0000 */
[----:B-1----:R-:W-:Y:S01]  /*5750*/  @UP5 UISETP.NE.U32.AND UP0, UPT, UR4, URZ, UPT ;  /* 0x000000ff0400528c */ /* 0x002fe2000bf05070 */
[----:B--2---:R-:W-:Y:S02]  /*5760*/  R2UR UR7, R3 ;  /* 0x00000000030772ca */ /* 0x004fe400000e0000 */
[----:B---3--:R-:W-:Y:S01]  /*5770*/  R2UR UR6, R0 ;  /* 0x00000000000672ca */ /* 0x008fe200000e0000 */
[----:B------:R-:W-:Y:S03]  /*5780*/  @UP5 UISETP.NE.AND.EX UP1, UPT, UR5, URZ, UPT, UP0 ;  /* 0x000000ff0500528c */ /* 0x000fe6000bf25300 */
[----:B------:R-:W-:Y:S01]  /*5790*/  @P2 VOTEU.ANY UP0, P1 ;  /* 0x0000000000ff2886 */ /* 0x000fe20000800100 */
[----:B------:R-:W-:Y:S01]  /*57a0*/  @UP5 USEL UR4, URZ, 0xffffffff, UP0 ;  /* 0xffffffffff045887 */ /* 0x000fe20008000000 */
[----:B------:R-:W-:Y:S01]  /*57b0*/  PLOP3.LUT P1, PT, PT, PT, UP4, 0x80, 0x8 ;  /* 0x000000000008781c */ /* 0x000fe20003f2f048 */
[----:B------:R-:W-:Y:S01]  /*57c0*/  @UP5 USEL UR5, URZ, 0xffffffff, UP1 ;  /* 0xffffffffff055887 */ /* 0x000fe20008800000 */
[----:B------:R-:W-:Y:S01]  /*57d0*/  @P2 VOTEU.ANY UP0, P0 ;  /* 0x0000000000ff2886 */ /* 0x000fe20000000100 */
[----:B------:R-:W-:Y:S02]  /*57e0*/  IMAD.U32 R3, RZ, RZ, UR9 ;  /* 0x00000009ff037e24 */ /* 0x000fe4000f8e00ff */
[----:B------:R-:W-:Y:S01]  /*57f0*/  @UP2 USEL UR4, UR5, UR4, !UP0 ;  /* 0x0000000405042287 */ /* 0x000fe2000c000000 */
[----:B------:R-:W-:Y:S03]  /*5800*/  PLOP3.LUT P0, PT, PT, PT, UP4, 0x80, 0x8 ;  /* 0x000000000008781c */ /* 0x000fe60003f0f048 */
[----:B------:R-:W-:Y:S04]  /*5810*/  @UP5 ULOP3.LUT UR4, UR4, 0x1, URZ, 0xc0, !UPT ;  /* 0x0000000104045892 */ /* 0x000fe8000f8ec0ff */
[----:B------:R-:W-:Y:S01]  /*5820*/  UISETP.NE.U32.OR UP0, UPT, UR4, 0x1, !UP5 ;  /* 0x000000010400788c */ /* 0x000fe2000ef05470 */
[----:B------:R-:W-:Y:S01]  /*5830*/  @P1 SHF.R.U32.HI R4, RZ, 0x10, R5 ;  /* 0x00000010ff041819 */ /* 0x000fe20000011605 */
[----:B------:R-:W-:Y:S01]  /*5840*/  ULEA UR4, UR44, UR8, 0x3 ;  /* 0x000000082c047291 */ /* 0x000fe2000f8e18ff */
[----:B------:R-:W-:Y:S03]  /*5850*/  PLOP3.LUT P1, PT, PT, PT, PT, 0x8, 0x80 ;  /* 0x000000000080781c */ /* 0x000fe60003f2e170 */
[----:B------:R-:W-:Y:S02]  /*5860*/  PLOP3.LUT P2, PT, PT, PT, UP0, 0x80, 0x8 ;  /* 0x000000000008781c */ /* 0x000fe40003f4f008 */
[----:B------:R-:W-:Y:S11]  /*5870*/  @P0 R2UR UR6, R4 ;  /* 0x00000000040602ca */ /* 0x000ff600000e0000 */
[----:B------:R-:W-:Y:S01]  /*5880*/  @P2 SHF.L.U32 R8, R3, 0x1f, RZ ;  /* 0x0000001f03082819 */ /* 0x000fe200000006ff */
[----:B------:R-:W-:Y:S03]  /*5890*/  IMAD.U32 R3, RZ, RZ, UR7 ;  /* 0x00000007ff037e24 */ /* 0x000fe6000f8e00ff */
[----:B------:R-:W1:Y:S02]  /*58a0*/  @P2 SYNCS.PHASECHK.TRANS64.TRYWAIT P4, [UR8+0x20], R8 ;  /* 0x00002008ff0025a7 */ /* 0x000e640008081108 */
[----:B------:R-:W-:Y:S01]  /*58b0*/  SHF.L.U32 R0, R3, 0x1f, RZ ;  /* 0x0000001f03007819 */ /* 0x000fe200000006ff */
[----:B------:R-:W-:Y:S05]  /*58c0*/  IMAD.U32 R3, RZ, RZ, UR4 ;  /* 0x00000004ff037e24 */ /* 0x000fea000f8e00ff */
[----:B------:R2:W-:Y:S01]  /*58d0*/  STL [R1+0x54], R3 ;  /* 0x0000540301007387 */ /* 0x0005e20000100800 */
[----:B------:R3:W4:Y:S01]  /*58e0*/  SYNCS.PHASECHK.TRANS64.TRYWAIT P3, [UR4+0x60], R0 ;  /* 0x00006000ff0075a7 */ /* 0x0007220008061104 */
[----:B--2---:R-:W-:Y:S05]  /*58f0*/  IMAD.U32 R3, RZ, RZ, UR6 ;  /* 0x00000006ff037e24 */ /* 0x004fea000f8e00ff */
[----:B------:R3:W-:Y:S01]  /*5900*/  STL [R1+0x5c], R3 ;  /* 0x00005c0301007387 */ /* 0x0007e20000100800 */
[----:B-1----:R-:W-:Y:S01]  /*5910*/  @P2 PLOP3.LUT P1, PT, P4, PT, PT, 0x8, 0x80 ;  /* 0x000000000080281c */ /* 0x002fe2000272e170 */
[----:B------:R-:W-:Y:S01]  /*5920*/  @!UPT UIADD3 URZ, UPT, UPT, URZ, URZ, URZ ;  /* 0x000000fffffff290 */ /* 0x000fe2000fffe0ff */
[----:B---3--:R-:W-:Y:S11]  /*5930*/  BRA.U !UP0, `(.L_x_77) ;  /* 0x0000000508207547 */ /* 0x008ff6000b800000 */
[----:B------:R-:W-:Y:S02]  /*5940*/  FSETP.NEU.AND P2, PT, RZ, UR45, PT ;  /* 0x0000002dff007c0b */ /* 0x000fe4000bf4d000 */
[----:B------:R-:W-:Y:S02]  /*5950*/  CS2R R230, SRZ ;  /* 0x0000000000e67805 */ /* 0x000fe4000001ff00 */
[----:B------:R-:W-:Y:S02]  /*5960*/  LOP3.LUT P0, RZ, R11, 0xff, RZ, 0xc0, !PT ;  /* 0x000000ff0bff7812 */ /* 0x000fe4000780c0ff */
[----:B------:R-:W-:Y:S02]  /*5970*/  CS2R R228, SRZ ;  /* 0x0000000000e47805 */ /* 0x000fe4000001ff00 */
[----:B------:R-:W-:Y:S02]  /*5980*/  CS2R R214, SRZ ;  /* 0x0000000000d67805 */ /* 0x000fe4000001ff00 */
[----:B------:R-:W-:Y:S01]  /*5990*/  CS2R R212, SRZ ;  /* 0x0000000000d47805 */ /* 0x000fe2000001ff00 */
[----:B------:R-:W-:Y:S06]  /*59a0*/  @!P1 BRA `(.L_x_78) ;  /* 0x0000000000189947 */ /* 0x000fec0003800000 */
[----:B------:R-:W-:Y:S02]  /*59b0*/  R2UR UR5, R9 ;  /* 0x00000000090572ca */ /* 0x000fe400000e0000 */
[----:B------:R-:W-:Y:S11]  /*59c0*/  R2UR UR4, R10 ;  /* 0x000000000a0472ca */ /* 0x000ff600000e0000 */
[----:B------:R-:W-:Y:S05]  /*59d0*/  IMAD.U32 R3, RZ, RZ, UR5 ;  /* 0x00000005ff037e24 */ /* 0x000fea000f8e00ff */
[----:B------:R-:W-:Y:S04]  /*59e0*/  SHF.L.U32 R4, R3, 0x1f, RZ ;  /* 0x0000001f03047819 */ /* 0x000fe800000006ff */
[----:B------:R-:W1:Y:S02]  /*59f0*/  SYNCS.PHASECHK.TRANS64.TRYWAIT P1, [UR4+0x20], R4 ;  /* 0x00002004ff0075a7 */ /* 0x000e640008021104 */
[----:B-1----:R-:W-:Y:S05]  /*5a00*/  @!P1 BRA `(.L_x_79) ;  /* 0x0000005400bc9947 */ /* 0x002fea0003800000 */
.L_x_78:
[----:B------:R-:W2:Y:S01]  /*5a10*/  LDL R6, [R1+0x50] ;  /* 0x0000500001067983 */ /* 0x000ea20000100800 */
[----:B------:R-:W-:Y:S02]  /*5a20*/  CS2R R210, SRZ ;  /* 0x0000000000d27805 */ /* 0x000fe4000001ff00 */
[----:B------:R-:W-:Y:S02]  /*5a30*/  CS2R R208, SRZ ;  /* 0x0000000000d07805 */ /* 0x000fe4000001ff00 */
[----:B------:R-:W-:Y:S01]  /*5a40*/  CS2R R222, SRZ ;  /* 0x0000000000de7805 */ /* 0x000fe2000001ff00 */
[----:B------:R-:W3:Y:S01]  /*5a50*/  LDL.LU R5, [R1+0x60] ;  /* 0x0000600001057983 */ /* 0x000ee20000300800 */
[----:B------:R-:W-:Y:S01]  /*5a60*/  UISETP.NE.U32.AND UP0, UPT, UR52, URZ, UPT ;  /* 0x000000ff3400728c */ /* 0x000fe2000bf05070 */
[----:B------:R-:W-:Y:S02]  /*5a70*/  CS2R R220, SRZ ;  /* 0x0000000000dc7805 */ /* 0x000fe4000001ff00 */
[----:B------:R-:W-:Y:S01]  /*5a80*/  CS2R R218, SRZ ;  /* 0x0000000000da7805 */ /* 0x000fe2000001ff00 */
[----:B-1----:R-:W1:Y:S01]  /*5a90*/  S2R R3, SR_TID.X ;  /* 0x0000000000037919 */ /* 0x002e620000002100 */
[----:B------:R-:W-:Y:S01]  /*5aa0*/  UISETP.NE.AND.EX UP0, UPT, UR53, URZ, UPT, UP0 ;  /* 0x000000ff3500728c */ /* 0x000fe2000bf05300 */
[----:B------:R-:W-:Y:S01]  /*5ab0*/  CS2R R216, SRZ ;  /* 0x0000000000d87805 */ /* 0x000fe2000001ff00 */
[----:B------:R-:W-:Y:S01]  /*5ac0*/  VOTEU.ANY UP1, P2 ;  /* 0x0000000000ff7886 */ /* 0x000fe20001020100 */
[----:B------:R-:W-:Y:S01]  /*5ad0*/  USEL UR4, URZ, 0xffffffff, UP1 ;  /* 0xffffffffff047887 */ /* 0x000fe20008800000 */
[----:B------:R-:W-:Y:S01]  /*5ae0*/  CS2R R226, SRZ ;  /* 0x0000000000e27805 */ /* 0x000fe2000001ff00 */
[----:B------:R-:W-:Y:S01]  /*5af0*/  USEL UR5, URZ, 0xffffffff, UP0 ;  /* 0xffffffffff057887 */ /* 0x000fe20008000000 */
[----:B------:R-:W-:Y:S01]  /*5b00*/  CS2R R224, SRZ ;  /* 0x0000000000e07805 */ /* 0x000fe2000001ff00 */
[----:B------:R-:W-:Y:S01]  /*5b10*/  VOTEU.ANY UP0, P0 ;  /* 0x0000000000ff7886 */ /* 0x000fe20000000100 */
[----:B------:R-:W-:Y:S01]  /*5b20*/  CS2R R206, SRZ ;  /* 0x0000000000ce7805 */ /* 0x000fe2000001ff00 */
[----:B------:R-:W-:Y:S01]  /*5b30*/  @UP3 USEL UR4, UR5, UR4, !UP0 ;  /* 0x0000000405043287 */ /* 0x000fe2000c000000 */
[----:B------:R-:W-:Y:S02]  /*5b40*/  CS2R R204, SRZ ;  /* 0x0000000000cc7805 */ /* 0x000fe4000001ff00 */
[----:B------:R-:W-:Y:S02]  /*5b50*/  CS2R R202, SRZ ;  /* 0x0000000000ca7805 */ /* 0x000fe4000001ff00 */
[----:B------:R-:W-:Y:S01]  /*5b60*/  CS2R R200, SRZ ;  /* 0x0000000000c87805 */ /* 0x000fe2000001ff00 */
[----:B------:R-:W-:Y:S01]  /*5b70*/  ULOP3.LUT UR4, UR4, 0x1, URZ, 0xc0, !UPT ;  /* 0x0000000104047892 */ /* 0x000fe2000f8ec0ff */
[----:B------:R-:W-:Y:S02]  /*5b80*/  CS2R R198, SRZ ;  /* 0x0000000000c67805 */ /* 0x000fe4000001ff00 */
[----:B------:R-:W-:Y:S02]  /*5b90*/  CS2R R196, SRZ ;  /* 0x0000000000c47805 */ /* 0x000fe4000001ff00 */
[----:B------:R-:W-:Y:S01]  /*5ba0*/  CS2R R190, SRZ ;  /* 0x0000000000be7805 */ /* 0x000fe2000001ff00 */
[----:B------:R-:W-:Y:S01]  /*5bb0*/  UISETP.NE.U32.AND UP0, UPT, UR4, 0x1, UPT ;  /* 0x000000010400788c */ /* 0x000fe2000bf05070 */
[----:B------:R-:W-:Y:S02]  /*5bc0*/  CS2R R188, SRZ ;  /* 0x0000000000bc7805 */ /* 0x000fe4000001ff00 */
[----:B------:R-:W-:Y:S02]  /*5bd0*/  CS2R R194, SRZ ;  /* 0x0000000000c27805 */ /* 0x000fe4000001ff00 */
[----:B------:R-:W-:Y:S01]  /*5be0*/  CS2R R192, SRZ ;  /* 0x0000000000c07805 */ /* 0x000fe2000001ff00 */
[----:B------:R-:W5:Y:S01]  /*5bf0*/  S2UR UR7, SR_CgaCtaId ;  /* 0x00000000000779c3 */ /* 0x000f620000008800 */
[----:B------:R-:W-:Y:S02]  /*5c00*/  PLOP3.LUT P0, PT, PT, PT, UP0, 0x80, 0x8 ;  /* 0x000000000008781c */ /* 0x000fe40003f0f008 */
[----:B---3--:R-:W-:Y:S11]  /*5c10*/  R2UR UR6, R5 ;  /* 0x00000000050672ca */ /* 0x008ff600000e0000 */
[----:B-1----:R-:W-:Y:S01]  /*5c20*/  @P0 IMAD.SHL.U32 R4, R3, 0x10, RZ ;  /* 0x0000001003040824 */ /* 0x002fe200078e00ff */
[----:B--2---:R-:W-:Y:S04]  /*5c30*/  R2UR UR8, R6 ;  /* 0x00000000060872ca */ /* 0x004fe800000e0000 */
[----:B------:R-:W-:Y:S01]  /*5c40*/  @P0 LOP3.LUT R3, R4, 0x7f0, RZ, 0xc0, !PT ;  /* 0x000007f004030812 */ /* 0x000fe200078ec0ff */
[----:B------:R-:W-:Y:S08]  /*5c50*/  ULOP3.LUT UR6, UR6, 0x1, URZ, 0x3c, !UPT ;  /* 0x0000000106067892 */ /* 0x000ff0000f8e3cff */
[----:B------:R-:W1:Y:S01]  /*5c60*/  @P0 LDS.128 R228, [R3+UR8+0x100] ;  /* 0x0001000803e40984 */ /* 0x000e620008000c00 */
[----:B------:R-:W-:Y:S03]  /*5c70*/  UIADD3 UR4, UPT, UPT, UR8, 0x28, URZ ;  /* 0x0000002808047890 */ /* 0x000fe6000fffe0ff */
[----:B------:R-:W2:Y:S01]  /*5c80*/  @P0 LDS.128 R212, [R3+UR8+0x900] ;  /* 0x0009000803d40984 */ /* 0x000ea20008000c00 */
[----:B-----5:R-:W-:Y:S03]  /*5c90*/  UPRMT UR4, UR7, 0x654, UR4 ;  /* 0x0000065407047896 */ /* 0x020fe60008000004 */
[----:B------:R-:W3:Y:S04]  /*5ca0*/  @P0 LDS.128 R208, [R3+UR8+0x1100] ;  /* 0x0011000803d00984 */ /* 0x000ee80008000c00 */
[----:B------:R-:W1:Y:S04]  /*5cb0*/  @P0 LDS.128 R220, [R3+UR8+0x1900] ;  /* 0x0019000803dc0984 */ /* 0x000e680008000c00 */
[----:B------:R-:W1:Y:S04]  /*5cc0*/  @P0 LDS.128 R216, [R3+UR8+0x2100] ;  /* 0x0021000803d80984 */ /* 0x000e680008000c00 */
[----:B------:R-:W1:Y:S04]  /*5cd0*/  @P0 LDS.128 R224, [R3+UR8+0x2900] ;  /* 0x0029000803e00984 */ /* 0x000e680008000c00 */
[----:B------:R-:W1:Y:S04]  /*5ce0*/  @P0 LDS.128 R204, [R3+UR8+0x3100] ;  /* 0x0031000803cc0984 */ /* 0x000e680008000c00 */
[----:B------:R-:W1:Y:S04]  /*5cf0*/  @P0 LDS.128 R200, [R3+UR8+0x3900] ;  /* 0x0039000803c80984 */ /* 0x000e680008000c00 */
[----:B------:R-:W1:Y:S04]  /*5d00*/  @P0 LDS.128 R196, [R3+UR8+0x4100] ;  /* 0x0041000803c40984 */ /* 0x000e680008000c00 */
[----:B------:R-:W1:Y:S04]  /*5d10*/  @P0 LDS.128 R188, [R3+UR8+0x4900] ;  /* 0x0049000803bc0984 */ /* 0x000e680008000c00 */
[----:B------:R5:W1:Y:S01]  /*5d20*/  @P0 LDS.128 R192, [R3+UR8+0x5100] ;  /* 0x0051000803c00984 */ /* 0x000a620008000c00 */
[----:B------:R-:W-:Y:S01]  /*5d30*/  @!PT LDS RZ, [RZ] ;  /* 0x00000000fffff984 */ /* 0x000fe20000000800 */
[----:B------:R-:W-:Y:S01]  /*5d40*/  @!PT LDS RZ, [RZ] ;  /* 0x00000000fffff984 */ /* 0x000fe20000000800 */
[----:B------:R-:W-:Y:S01]  /*5d50*/  @!PT LDS RZ, [RZ] ;  /* 0x00000000fffff984 */ /* 0x000fe20000000800 */
[----:B------:R-:W-:Y:S01]  /*5d60*/  @!PT LDS RZ, [RZ] ;  /* 0x00000000fffff984 */ /* 0x000fe20000000800 */
[----:B------:R4:W-:Y:S06]  /*5d70*/  MEMBAR.ALL.CTA ;  /* 0x0000000000007992 */ /* 0x0009ec0000008000 */
[----:B----4-:R-:W4:Y:S01]  /*5d80*/  FENCE.VIEW.ASYNC.S ;  /* 0x00000000000073c6 */ /* 0x010f220000000000 */
[----:B-----5:R-:W-:Y:S01]  /*5d90*/  IMAD.U32 R3, RZ, RZ, UR6 ;  /* 0x00000006ff037e24 */ /* 0x020fe2000f8e00ff */
[----:B----4-:R-:W-:Y:S04]  /*5da0*/  SYNCS.ARRIVE.TRANS64.RED.A1T0 RZ, [UR4], RZ ;  /* 0x000000ffffff79a7 */ /* 0x010fe80008100404 */
[----:B--23--:R4:W-:Y:S02]  /*5db0*/  STL [R1+0x60], R3 ;  /* 0x0000600301007387 */ /* 0x00c9e40000100800 */
.L_x_77:
[----:B------:R-:W2:Y:S01]  /*5dc0*/  S2R R4, SR_TID.X ;  /* 0x0000000000047919 */ /* 0x000ea20000002100 */
[----:B----4-:R-:W-:Y:S04]  /*5dd0*/  IMAD.U32 R3, RZ, RZ, UR44 ;  /* 0x0000002cff037e24 */ /* 0x010fe8000f8e00ff */
[----:B------:R-:W-:Y:S05]  /*5de0*/  IMAD R184, R3, 0xb0, R2 ;  /* 0x000000b003b87824 */ /* 0x000fea00078e0202 */
[----:B------:R-:W-:Y:S02]  /*5df0*/  SHF.R.U32.HI R5, RZ, 0x15, R184 ;  /* 0x00000015ff057819 */ /* 0x000fe400000116b8 */
[----:B--2---:R-:W-:Y:S04]  /*5e00*/  SHF.R.U32.HI R16, RZ, 0x5, R4 ;  /* 0x00000005ff107819 */ /* 0x004fe80000011604 */
[----:B------:R-:W-:Y:S01]  /*5e10*/  LOP3.LUT P0, RZ, R5, 0x3, R16, 0x48, !PT ;  /* 0x0000000305ff7812 */ /* 0x000fe20007804810 */
[----:B------:R-:W-:Y:S01]  /*5e20*/  @!UPT UIADD3 URZ, UPT, UPT, URZ, URZ, URZ ;  /* 0x000000fffffff290 */ /* 0x000fe2000fffe0ff */
[----:B------:R-:W-:Y:S11]  /*5e30*/  @P3 BRA `(.L_x_80) ;  /* 0x0000000000143947 */ /* 0x000ff60003800000 */
[----:B------:R-:W2:Y:S02]  /*5e40*/  LDL R4, [R1+0x54] ;  /* 0x0000540001047983 */ /* 0x000ea40000100800 */
[----:B--2---:R-:W-:Y:S11]  /*5e50*/  R2UR UR4, R4 ;  /* 0x00000000040472ca */ /* 0x004ff600000e0000 */
[----:B------:R-:W-:Y:S02]  /*5e60*/  @!UPT UIADD3 URZ, UPT, UPT, URZ, URZ, URZ ;  /* 0x000000fffffff290 */ /* 0x000fe4000fffe0ff */
[----:B------:R-:W2:Y:S02]  /*5e70*/  SYNCS.PHASECHK.TRANS64.TRYWAIT P1, [UR4+0x60], R0 ;  /* 0x00006000ff0075a7 */ /* 0x000ea40008021104 */
[----:B--2---:R-:W-:Y:S05]  /*5e80*/  @!P1 BRA `(.L_x_81) ;  /* 0x0000005000bc9947 */ /* 0x004fea0003800000 */
.L_x_80:
[----:B------:R-:W-:Y:S05]  /*5e90*/  @!P0 BRA `(.L_x_82) ;  /* 0x0000000000408947 */ /* 0x000fea0003800000 */
[----:B------:R-:W3:Y:S01]  /*5ea0*/  LDCU.64 UR8, c[0x4][0x68] ;  /* 0x01000d00ff0877ac */ /* 0x000ee20008000a00 */
[----:B------:R-:W-:Y:S01]  /*5eb0*/  MOV R15, 0x0 ;  /* 0x00000000000f7802 */ /* 0x000fe20000000f00 */
[----:B------:R-:W-:Y:S02]  /*5ec0*/  HFMA2 R12, -RZ, RZ, 0, 5.9604644775390625e-08 ;  /* 0x00000001ff0c7431 */ /* 0x000fe400000001ff */
[----:B------:R-:W-:Y:S02]  /*5ed0*/  IMAD.MOV.U32 R8, RZ, RZ, 0x192 ;  /* 0x00000192ff087424 */ /* 0x000fe400078e00ff */
[----:B------:R-:W-:Y:S01]  /*5ee0*/  IMAD.MOV.U32 R13, RZ, RZ, RZ ;  /* 0x000000ffff0d7224 */ /* 0x000fe200078e00ff */
[----:B------:R-:W4:Y:S01]  /*5ef0*/  LDCU.64 UR6, c[0x4][0x70] ;  /* 0x01000e00ff0677ac */ /* 0x000f220008000a00 */
[----:B------:R-:W1:Y:S01]  /*5f00*/  LDC.64 R14, c[0x4][R15] ;  /* 0x010000000f0e7b82 */ /* 0x000e620000000a00 */
[----:B------:R-:W5:Y:S01]  /*5f10*/  LDCU.64 UR4, c[0x4][0x8] ;  /* 0x01000100ff0477ac */ /* 0x000f620008000a00 */
[----:B---3--:R-:W-:Y:S01]  /*5f20*/  MOV R5, UR9 ;  /* 0x0000000900057c02 */ /* 0x008fe20008000f00 */
[----:B------:R-:W-:Y:S01]  /*5f30*/  IMAD.U32 R4, RZ, RZ, UR8 ;  /* 0x00000008ff047e24 */ /* 0x000fe2000f8e00ff */
[----:B----4-:R-:W-:Y:S01]  /*5f40*/  MOV R7, UR7 ;  /* 0x0000000700077c02 */ /* 0x010fe20008000f00 */
[----:B------:R-:W-:Y:S01]  /*5f50*/  IMAD.U32 R6, RZ, RZ, UR6 ;  /* 0x00000006ff067e24 */ /* 0x000fe2000f8e00ff */
[----:B-----5:R-:W-:Y:S01]  /*5f60*/  MOV R11, UR5 ;  /* 0x00000005000b7c02 */ /* 0x020fe20008000f00 */
[----:B------:R-:W-:Y:S02]  /*5f70*/  IMAD.U32 R10, RZ, RZ, UR4 ;  /* 0x00000004ff0a7e24 */ /* 0x000fe4000f8e00ff */
[----:B------:R-:W-:Y:S07]  /*5f80*/  LEPC R20, `(.L_x_82) ;  /* 0x000000001014794e */ /* 0x000fee0000000000 */
[----:B-12---:R-:W-:Y:S05]  /*5f90*/  CALL.ABS.NOINC R14 ;  /* 0x000000000e007343 */ /* 0x006fea0003c00000 */
.L_x_82:
[----:B------:R-:W-:Y:S05]  /*5fa0*/  WARPSYNC.ALL ;  /* 0x0000000000007948 */ /* 0x000fea0003800000 */
[C---:B------:R-:W-:Y:S01]  /*5fb0*/  R2UR UR4, R184.reuse ;  /* 0x00000000b80472ca */ /* 0x040fe200000e0000 */
[----:B--2---:R-:W-:Y:S05]  /*5fc0*/  VIADD R3, R184, 0x10 ;  /* 0x00000010b8037836 */ /* 0x004fea0000000000 */
[----:B------:R-:W-:Y:S04]  /*5fd0*/  SHF.R.U32.HI R3, RZ, 0x15, R3 ;  /* 0x00000015ff037819 */ /* 0x000fe80000011603 */
[----:B------:R-:W-:Y:S03]  /*5fe0*/  LOP3.LUT P0, RZ, R3, 0x3, R16, 0x48, !PT ;  /* 0x0000000303ff7812 */ /* 0x000fe60007804810 */
[----:B------:R-:W2:Y:S10]  /*5ff0*/  LDTM.x16 R168, tmem[UR4] ;  /* 0x0000000400a879ee */ /* 0x000eb40008240000 */
[----:B--2---:R-:W-:Y:S05]  /*6000*/  @!P0 BRA `(.L_x_83) ;  /* 0x0000000000408947 */ /* 0x004fea0003800000 */
[----:B------:R-:W2:Y:S01]  /*6010*/  LDCU.64 UR8, c[0x4][0x68] ;  /* 0x01000d00ff0877ac */ /* 0x000ea20008000a00 */
[----:B------:R-:W-:Y:S01]  /*6020*/  MOV R15, 0x0 ;  /* 0x00000000000f7802 */ /* 0x000fe20000000f00 */
[----:B------:R-:W-:Y:S02]  /*6030*/  HFMA2 R12, -RZ, RZ, 0, 5.9604644775390625e-08 ;  /* 0x00000001ff0c7431 */ /* 0x000fe400000001ff */
[----:B------:R-:W-:Y:S02]  /*6040*/  IMAD.MOV.U32 R8, RZ, RZ, 0x192 ;  /* 0x00000192ff087424 */ /* 0x000fe400078e00ff */
[----:B------:R-:W-:Y:S01]  /*6050*/  IMAD.MOV.U32 R13, RZ, RZ, RZ ;  /* 0x000000ffff0d7224 */ /* 0x000fe200078e00ff */
[----:B------:R-:W3:Y:S01]  /*6060*/  LDCU.64 UR6, c[0x4][0x70] ;  /* 0x01000e00ff0677ac */ /* 0x000ee20008000a00 */
[----:B------:R-:W4:Y:S01]  /*6070*/  LDC.64 R14, c[0x4][R15] ;  /* 0x010000000f0e7b82 */ /* 0x000f220000000a00 */
[----:B------:R-:W5:Y:S01]  /*6080*/  LDCU.64 UR4, c[0x4][0x8] ;  /* 0x01000100ff0477ac */ /* 0x000f620008000a00 */
[----:B--2---:R-:W-:Y:S01]  /*6090*/  MOV R5, UR9 ;  /* 0x0000000900057c02 */ /* 0x004fe20008000f00 */
[----:B------:R-:W-:Y:S01]  /*60a0*/  IMAD.U32 R4, RZ, RZ, UR8 ;  /* 0x00000008ff047e24 */ /* 0x000fe2000f8e00ff */
[----:B---3--:R-:W-:Y:S01]  /*60b0*/  MOV R7, UR7 ;  /* 0x0000000700077c02 */ /* 0x008fe20008000f00 */
[----:B------:R-:W-:Y:S01]  /*60c0*/  IMAD.U32 R6, RZ, RZ, UR6 ;  /* 0x00000006ff067e24 */ /* 0x000fe2000f8e00ff */
[----:B-----5:R-:W-:Y:S01]  /*60d0*/  MOV R11, UR5 ;  /* 0x00000005000b7c02 */ /* 0x020fe20008000f00 */
[----:B------:R-:W-:Y:S02]  /*60e0*/  IMAD.U32 R10, RZ, RZ, UR4 ;  /* 0x00000004ff0a7e24 */ /* 0x000fe4000f8e00ff */
[----:B------:R-:W-:Y:S07]  /*60f0*/  LEPC R20, `(.L_x_83) ;  /* 0x000000001014794e */ /* 0x000fee0000000000 */
[----:B-1--4-:R-:W-:Y:S05]  /*6100*/  CALL.ABS.NOINC R14 ;  /* 0x000000000e007343 */ /* 0x012fea0003c00000 */
.L_x_83:
[----:B------:R-:W-:Y:S05]  /*6110*/  WARPSYNC.ALL ;  /* 0x0000000000007948 */ /* 0x000fea0003800000 */
[C---:B------:R-:W-:Y:S01]  /*6120*/  R2UR UR4, R184.reuse ;  /* 0x00000000b80472ca */ /* 0x040fe200000e0000 */
[----:B------:R-:W-:Y:S05]  /*6130*/  VIADD R3, R184, 0x20 ;  /* 0x00000020b8037836 */ /* 0x000fea0000000000 */
[----:B------:R-:W-:Y:S04]  /*6140*/  SHF.R.U32.HI R3, RZ, 0x15, R3 ;  /* 0x00000015ff037819 */ /* 0x000fe80000011603 */
[----:B------:R-:W-:Y:S03]  /*6150*/  LOP3.LUT P0, RZ, R3, 0x3, R16, 0x48, !PT ;  /* 0x0000000303ff7812 */ /* 0x000fe60007804810 */
[----:B------:R-:W2:Y:S10]  /*6160*/  LDTM.x16 R152, tmem[UR4+0x10] ;  /* 0x00001004009879ee */ /* 0x000eb40008240000 */
        /* <DEDUP_REMOVED lines=17> */
.L_x_84:
        /* <DEDUP_REMOVED lines=23> */
.L_x_85:
        /* <DEDUP_REMOVED lines=23> */
.L_x_86:
        /* <DEDUP_REMOVED lines=23> */
.L_x_87:
        /* <DEDUP_REMOVED lines=23> */
.L_x_88:
        /* <DEDUP_REMOVED lines=23> */
.L_x_89:
        /* <DEDUP_REMOVED lines=23> */
.L_x_90:
        /* <DEDUP_REMOVED lines=23> */
.L_x_91:
[----:B------:R-:W-:Y:S05]  /*6c90*/  WARPSYNC.ALL ;  /* 0x0000000000007948 */ /* 0x000fea0003800000 */
[C---:B------:R-:W-:Y:S01]  /*6ca0*/  R2UR UR4, R184.reuse ;  /* 0x00000000b80472ca */ /* 0x040fe200000e0000 */
[----:B------:R-:W-:Y:S01]  /*6cb0*/  VIADD R3, R184, 0xa0 ;  /* 0x000000a0b8037836 */ /* 0x000fe20000000000 */
[----:B------:R-:W-:Y:S04]  /*6cc0*/  BSSY.RECONVERGENT B6, `(.L_x_92) ;  /* 0x0000015000067945 */ /* 0x000fe80003800200 */
        /* <DEDUP_REMOVED lines=20> */
.L_x_93:
[----:B------:R-:W-:Y:S05]  /*6e10*/  BSYNC.RECONVERGENT B6 ;  /* 0x0000000000067941 */ /* 0x000fea0003800200 */
.L_x_92:
[----:B------:R2:W-:Y:S01]  /*6e20*/  STL [R1+0xd4], R24 ;  /* 0x0000d41801007387 */ /* 0x0005e20000100800 */
[----:B-1----:R-:W-:Y:S01]  /*6e30*/  F2FP.F16.E4M3.UNPACK_B R12, R229 ;  /* 0x000000e5ff0c723e */ /* 0x002fe200020006ff */
[----:B------:R-:W-:Y:S01]  /*6e40*/  FMUL R90, R90, UR37 ;  /* 0x000000255a5a7c20 */ /* 0x000fe20008400000 */
[-C--:B------:R-:W-:Y:S01]  /*6e50*/  F2FP.F16.E4M3.UNPACK_B R7, R213.reuse ;  /* 0x000000d5ff07723e */ /* 0x080fe200020006ff */
[----:B------:R1:W-:Y:S01]  /*6e60*/  STL [R1+0xd0], R25 ;  /* 0x0000d01901007387 */ /* 0x0003e20000100800 */
[----:B------:R-:W-:Y:S01]  /*6e70*/  F2FP.F16.E4M3.UNPACK_B R6, R213.H1 ;  /* 0x000000d5ff06723e */ /* 0x000fe200030006ff */
[----:B------:R-:W-:Y:S01]  /*6e80*/  FMUL R91, R91, UR37 ;  /* 0x000000255b5b7c20 */ /* 0x000fe20008400000 */
[-C--:B------:R-:W-:Y:S01]  /*6e90*/  F2FP.F16.E4M3.UNPACK_B R5, R214.reuse ;  /* 0x000000d6ff05723e */ /* 0x080fe200020006ff */
[----:B------:R3:W-:Y:S01]  /*6ea0*/  STL [R1+0xcc], R26 ;  /* 0x0000cc1a01007387 */ /* 0x0007e20000100800 */
[-C--:B------:R-:W-:Y:S01]  /*6eb0*/  F2FP.F16.E4M3.UNPACK_B R3, R215.reuse ;  /* 0x000000d7ff03723e */ /* 0x080fe200020006ff */
[----:B------:R-:W-:Y:S01]  /*6ec0*/  FMUL R88, R88, UR37 ;  /* 0x0000002558587c20 */ /* 0x000fe20008400000 */
[----:B------:R-:W-:Y:S01]  /*6ed0*/  F2FP.F16.E4M3.UNPACK_B R4, R214.H1 ;  /* 0x000000d6ff04723e */ /* 0x000fe200030006ff */
[----:B------:R4:W-:Y:S01]  /*6ee0*/  STL [R1+0xc8], R27 ;  /* 0x0000c81b01007387 */ /* 0x0009e20000100800 */
[----:B------:R-:W-:Y:S01]  /*6ef0*/  F2FP.F16.E4M3.UNPACK_B R0, R215.H1 ;  /* 0x000000d7ff00723e */ /* 0x000fe200030006ff */
[----:B------:R-:W-:Y:S01]  /*6f00*/  FMUL R89, R89, UR37 ;  /* 0x0000002559597c20 */ /* 0x000fe20008400000 */
[----:B------:R-:W-:Y:S01]  /*6f10*/  F2FP.F16.E4M3.UNPACK_B R18, R221 ;  /* 0x000000ddff12723e */ /* 0x000fe200020006ff */
[----:B------:R4:W-:Y:S01]  /*6f20*/  STL [R1+0xc4], R28 ;  /* 0x0000c41c01007387 */ /* 0x0009e20000100800 */
[----:B------:R-:W-:Y:S01]  /*6f30*/  F2FP.F16.E4M3.UNPACK_B R23, R220.H1 ;  /* 0x000000dcff17723e */ /* 0x000fe200030006ff */
[----:B------:R-:W-:Y:S01]  /*6f40*/  FMUL R94, R94, UR37 ;  /* 0x000000255e5e7c20 */ /* 0x000fe20008400000 */
[----:B------:R-:W-:Y:S01]  /*6f50*/  FMUL R95, R95, UR37 ;  /* 0x000000255f5f7c20 */ /* 0x000fe20008400000 */
[----:B------:R4:W-:Y:S01]  /*6f60*/  STL [R1+0xc0], R29 ;  /* 0x0000c01d01007387 */ /* 0x0009e20000100800 */
[----:B------:R-:W-:Y:S01]  /*6f70*/  FMUL R92, R92, UR37 ;  /* 0x000000255c5c7c20 */ /* 0x000fe20008400000 */
[----:B------:R-:W-:Y:S01]  /*6f80*/  FMUL R93, R93, UR37 ;  /* 0x000000255d5d7c20 */ /* 0x000fe20008400000 */
[----:B------:R-:W-:Y:S05]  /*6f90*/  WARPSYNC.ALL ;  /* 0x0000000000007948 */ /* 0x000fea0003800000 */
[----:B------:R4:W-:Y:S01]  /*6fa0*/  STL [R1+0xbc], R30 ;  /* 0x0000bc1e01007387 */ /* 0x0009e20000100800 */
[-C--:B--2---:R-:W-:Y:S01]  /*6fb0*/  F2FP.F16.E4M3.UNPACK_B R24, R208.reuse ;  /* 0x000000d0ff18723e */ /* 0x084fe200020006ff */
[----:B------:R-:W-:Y:S01]  /*6fc0*/  FMUL R16, R182, UR37 ;  /* 0x00000025b6107c20 */ /* 0x000fe20008400000 */
[----:B-1----:R-:W-:Y:S01]  /*6fd0*/  F2FP.F16.E4M3.UNPACK_B R25, R208.H1 ;  /* 0x000000d0ff19723e */ /* 0x002fe200030006ff */
[----:B------:R1:W-:Y:S01]  /*6fe0*/  STL [R1+0xb8], R31 ;  /* 0x0000b81f01007387 */ /* 0x0003e20000100800 */
[-C--:B---3--:R-:W-:Y:S01]  /*6ff0*/  F2FP.F16.E4M3.UNPACK_B R26, R209.reuse ;  /* 0x000000d1ff1a723e */ /* 0x088fe200020006ff */
[----:B------:R-:W-:Y:S01]  /*7000*/  FMUL R13, R179, UR37 ;  /* 0x00000025b30d7c20 */ /* 0x000fe20008400000 */
[----:B------:R-:W-:Y:S01]  /*7010*/  F2FP.F16.E4M3.UNPACK_B R182, R188 ;  /* 0x000000bcffb6723e */ /* 0x000fe200020006ff */
[----:B------:R2:W-:Y:S01]  /*7020*/  STL [R1+0xb4], R32 ;  /* 0x0000b42001007387 */ /* 0x0005e20000100800 */
[----:B----4-:R-:W-:Y:S01]  /*7030*/  F2FP.F16.E4M3.UNPACK_B R27, R209.H1 ;  /* 0x000000d1ff1b723e */ /* 0x010fe200030006ff */
[----:B------:R-:W-:Y:S01]  /*7040*/  FMUL R14, R180, UR37 ;  /* 0x00000025b40e7c20 */ /* 0x000fe20008400000 */
[----:B------:R-:W-:Y:S01]  /*7050*/  F2FP.F16.E4M3.UNPACK_B R179, R194 ;  /* 0x000000c2ffb3723e */ /* 0x000fe200020006ff */
[----:B------:R3:W-:Y:S01]  /*7060*/  STL [R1+0xb0], R33 ;  /* 0x0000b02101007387 */ /* 0x0007e20000100800 */
[----:B------:R-:W-:Y:S01]  /*7070*/  F2FP.F16.E4M3.UNPACK_B R28, R210 ;  /* 0x000000d2ff1c723e */ /* 0x000fe200020006ff */
[----:B------:R-:W-:Y:S01]  /*7080*/  FMUL R15, R181, UR37 ;  /* 0x00000025b50f7c20 */ /* 0x000fe20008400000 */
[----:B------:R-:W-:Y:S01]  /*7090*/  F2FP.F16.E4M3.UNPACK_B R233, R206.H1 ;  /* 0x000000ceffe9723e */ /* 0x000fe200030006ff */
[----:B------:R4:W-:Y:S01]  /*70a0*/  STL [R1+0xac], R34 ;  /* 0x0000ac2201007387 */ /* 0x0009e20000100800 */
[----:B------:R-:W-:Y:S01]  /*70b0*/  F2FP.F16.E4M3.UNPACK_B R29, R210.H1 ;  /* 0x000000d2ff1d723e */ /* 0x000fe200030006ff */
[----:B------:R-:W-:Y:S01]  /*70c0*/  FMUL R17, R183, UR37 ;  /* 0x00000025b7117c20 */ /* 0x000fe20008400000 */
[-C--:B------:R-:W-:Y:S01]  /*70d0*/  F2FP.F16.E4M3.UNPACK_B R238, R201.reuse ;  /* 0x000000c9ffee723e */ /* 0x080fe200020006ff */
[----:B------:R4:W-:Y:S01]  /*70e0*/  STL [R1+0xa8], R35 ;  /* 0x0000a82301007387 */ /* 0x0009e20000100800 */
[----:B------:R-:W-:Y:S01]  /*70f0*/  F2FP.F16.E4M3.UNPACK_B R241, R201.H1 ;  /* 0x000000c9fff1723e */ /* 0x000fe200030006ff */
[----:B------:R-:W4:Y:S01]  /*7100*/  S2UR UR7, SR_CgaCtaId ;  /* 0x00000000000779c3 */ /* 0x000f220000008800 */
[-C--:B------:R-:W-:Y:S01]  /*7110*/  F2FP.F16.E4M3.UNPACK_B R236, R200.reuse ;  /* 0x000000c8ffec723e */ /* 0x080fe200020006ff */
[----:B------:R4:W-:Y:S01]  /*7120*/  STL [R1+0xa4], R36 ;  /* 0x0000a42401007387 */ /* 0x0009e20000100800 */
[-C--:B------:R-:W-:Y:S01]  /*7130*/  F2FP.F16.E4M3.UNPACK_B R30, R211.reuse ;  /* 0x000000d3ff1e723e */ /* 0x080fe200020006ff */
[----:B------:R-:W-:Y:S01]  /*7140*/  FMUL R136, R136, UR37 ;  /* 0x0000002588887c20 */ /* 0x000fe20008400000 */
[----:B------:R-:W-:Y:S01]  /*7150*/  F2FP.F16.E4M3.UNPACK_B R239, R200.H1 ;  /* 0x000000c8ffef723e */ /* 0x000fe200030006ff */
[----:B------:R4:W-:Y:S01]  /*7160*/  STL [R1+0xa0], R37 ;  /* 0x0000a02501007387 */ /* 0x0009e20000100800 */
[----:B-1----:R-:W-:Y:S01]  /*7170*/  F2FP.F16.E4M3.UNPACK_B R31, R211.H1 ;  /* 0x000000d3ff1f723e */ /* 0x002fe200030006ff */
[----:B------:R-:W-:Y:S01]  /*7180*/  FMUL R137, R137, UR37 ;  /* 0x0000002589897c20 */ /* 0x000fe20008400000 */
[----:B------:R-:W-:Y:S01]  /*7190*/  F2FP.F16.E4M3.UNPACK_B R248, R198 ;  /* 0x000000c6fff8723e */ /* 0x000fe200020006ff */
[----:B------:R1:W-:Y:S01]  /*71a0*/  STL [R1+0x9c], R38 ;  /* 0x00009c2601007387 */ /* 0x0003e20000100800 */
[----:B--2---:R-:W-:Y:S01]  /*71b0*/  F2FP.F16.E4M3.UNPACK_B R32, R220 ;  /* 0x000000dcff20723e */ /* 0x004fe200020006ff */
[----:B------:R-:W-:Y:S01]  /*71c0*/  FMUL R140, R140, UR37 ;  /* 0x000000258c8c7c20 */ /* 0x000fe20008400000 */
[----:B------:R-:W-:Y:S01]  /*71d0*/  F2FP.F16.E4M3.UNPACK_B R251, R198.H1 ;  /* 0x000000c6fffb723e */ /* 0x000fe200030006ff */
[----:B------:R2:W-:Y:S01]  /*71e0*/  STL [R1+0x98], R39 ;  /* 0x0000982701007387 */ /* 0x0005e20000100800 */
[----:B---3--:R-:W-:Y:S01]  /*71f0*/  PRMT R33, R3, 0x7610, R33 ;  /* 0x0000761003217816 */ /* 0x008fe20000000021 */
[----:B------:R-:W-:Y:S01]  /*7200*/  FMUL R141, R141, UR37 ;  /* 0x000000258d8d7c20 */ /* 0x000fe20008400000 */
[----:B------:R-:W-:Y:S01]  /*7210*/  F2FP.F16.E4M3.UNPACK_B R10, R230 ;  /* 0x000000e6ff0a723e */ /* 0x000fe200020006ff */
[----:B------:R3:W-:Y:S01]  /*7220*/  STL [R1+0x94], R184 ;  /* 0x000094b801007387 */ /* 0x0007e20000100800 */
[----:B----4-:R-:W-:Y:S01]  /*7230*/  PRMT R34, R12, 0x7610, R34 ;  /* 0x000076100c227816 */ /* 0x010fe20000000022 */
[----:B------:R-:W-:Y:S01]  /*7240*/  FMUL R144, R144, UR37 ;  /* 0x0000002590907c20 */ /* 0x000fe20008400000 */
[----:B------:R-:W-:Y:S01]  /*7250*/  F2FP.F16.E4M3.UNPACK_B R11, R229.H1 ;  /* 0x000000e5ff0b723e */ /* 0x000fe200030006ff */
[----:B------:R4:W-:Y:S01]  /*7260*/  STL [R1+0x90], R2 ;  /* 0x0000900201007387 */ /* 0x0009e20000100800 */
[----:B------:R-:W-:Y:S01]  /*7270*/  PRMT R35, R0, 0x7610, R35 ;  /* 0x0000761000237816 */ /* 0x000fe20000000023 */
[----:B------:R-:W-:Y:S01]  /*7280*/  FMUL R145, R145, UR37 ;  /* 0x0000002591917c20 */ /* 0x000fe20008400000 */
[----:B------:R-:W-:Y:S01]  /*7290*/  PRMT R198, R34, 0x7610, R198 ;  /* 0x0000761022c67816 */ /* 0x000fe200000000c6 */
[----:B------:R4:W-:Y:S01]  /*72a0*/  STL [R1+0x44], R12 ;  /* 0x0000440c01007387 */ /* 0x0009e20000100800 */
[----:B------:R-:W-:Y:S01]  /*72b0*/  PRMT R36, R10, 0x7632, R36 ;  /* 0x000076320a247816 */ /* 0x000fe20000000024 */
[----:B------:R-:W-:Y:S01]  /*72c0*/  FMUL R148, R148, UR37 ;  /* 0x0000002594947c20 */ /* 0x000fe20008400000 */
[-C--:B------:R-:W-:Y:S01]  /*72d0*/  F2FP.F16.E4M3.UNPACK_B R240, R202.reuse ;  /* 0x000000cafff0723e */ /* 0x080fe200020006ff */
[----:B------:R4:W-:Y:S01]  /*72e0*/  STL [R1+0x40], R7 ;  /* 0x0000400701007387 */ /* 0x0009e20000100800 */
[----:B------:R-:W-:Y:S01]  /*72f0*/  PRMT R37, R10, 0x7610, R37 ;  /* 0x000076100a257816 */ /* 0x000fe20000000025 */
[----:B------:R-:W-:Y:S01]  /*7300*/  FMUL R10, R176, UR37 ;  /* 0x00000025b00a7c20 */ /* 0x000fe20008400000 */
[----:B------:R-:W-:Y:S01]  /*7310*/  F2FP.F16.E4M3.UNPACK_B R243, R202.H1 ;  /* 0x000000cafff3723e */ /* 0x000fe200030006ff */
[----:B------:R4:W-:Y:S01]  /*7320*/  STL [R1+0x38], R6 ;  /* 0x0000380601007387 */ /* 0x0009e20000100800 */
[----:B-1----:R-:W-:Y:S01]  /*7330*/  PRMT R38, R11, 0x7632, R38 ;  /* 0x000076320b267816 */ /* 0x002fe20000000026 */
[----:B------:R-:W-:Y:S01]  /*7340*/  FMUL R149, R149, UR37 ;  /* 0x0000002595957c20 */ /* 0x000fe20008400000 */
[-C--:B------:R-:W-:Y:S01]  /*7350*/  F2FP.F16.E4M3.UNPACK_B R242, R203.reuse ;  /* 0x000000cbfff2723e */ /* 0x080fe200020006ff */
[----:B------:R1:W-:Y:S01]  /*7360*/  STL [R1+0x30], R5 ;  /* 0x0000300501007387 */ /* 0x0003e20000100800 */
[----:B--2---:R-:W-:Y:S01]  /*7370*/  PRMT R39, R11, 0x7610, R39 ;  /* 0x000076100b277816 */ /* 0x004fe20000000027 */
[----:B------:R-:W-:Y:S01]  /*7380*/  FMUL R11, R177, UR37 ;  /* 0x00000025b10b7c20 */ /* 0x000fe20008400000 */
[----:B------:R-:W-:Y:S01]  /*7390*/  PRMT R202, R38, 0x7610, R202 ;  /* 0x0000761026ca7816 */ /* 0x000fe200000000ca */
[----:B------:R2:W-:Y:S01]  /*73a0*/  STL [R1+0x20], R3 ;  /* 0x0000200301007387 */ /* 0x0005e20000100800 */
[----:B---3--:R-:W-:Y:S01]  /*73b0*/  PRMT R184, R7, 0x7610, R184 ;  /* 0x0000761007b87816 */ /* 0x008fe200000000b8 */
[----:B------:R-:W-:Y:S01]  /*73c0*/  FMUL R120, R120, UR37 ;  /* 0x0000002578787c20 */ /* 0x000fe20008400000 */
[----:B------:R-:W-:Y:S01]  /*73d0*/  F2FP.F16.E4M3.UNPACK_B R177, R194.H1 ;  /* 0x000000c2ffb1723e */ /* 0x000fe200030006ff */
[----:B------:R3:W-:Y:S01]  /*73e0*/  STL [R1+0x28], R4 ;  /* 0x0000280401007387 */ /* 0x0007e20000100800 */
[----:B----4-:R-:W-:Y:S01]  /*73f0*/  PRMT R2, R18, 0x7632, R2 ;  /* 0x0000763212027816 */ /* 0x010fe20000000002 */
[----:B------:R-:W-:Y:S01]  /*7400*/  FMUL R121, R121, UR37 ;  /* 0x0000002579797c20 */ /* 0x000fe20008400000 */
[----:B------:R-:W-:Y:S01]  /*7410*/  F2FP.F16.E4M3.UNPACK_B R244, R203.H1 ;  /* 0x000000cbfff4723e */ /* 0x000fe200030006ff */
[----:B------:R4:W-:Y:S01]  /*7420*/  STL [R1+0x18], R0 ;  /* 0x0000180001007387 */ /* 0x0009e20000100800 */
[----:B------:R-:W-:Y:S01]  /*7430*/  PRMT R203, R39, 0x7610, R203 ;  /* 0x0000761027cb7816 */ /* 0x000fe200000000cb */
[----:B------:R-:W-:Y:S01]  /*7440*/  FMUL R124, R124, UR37 ;  /* 0x000000257c7c7c20 */ /* 0x000fe20008400000 */
[----:B------:R-:W-:Y:S01]  /*7450*/  F2FP.F16.E4M3.UNPACK_B R247, R196.H1 ;  /* 0x000000c4fff7723e */ /* 0x000fe200030006ff */
[----:B------:R4:W-:Y:S01]  /*7460*/  STL [R1+0x3c], R24 ;  /* 0x00003c1801007387 */ /* 0x0009e20000100800 */
[----:B------:R-:W-:Y:S01]  /*7470*/  F2FP.F16.E4M3.UNPACK_B R249, R197.H1 ;  /* 0x000000c5fff9723e */ /* 0x000fe200030006ff */
[----:B------:R-:W-:Y:S01]  /*7480*/  FMUL R12, R178, UR37 ;  /* 0x00000025b20c7c20 */ /* 0x000fe20008400000 */
[----:B------:R-:W-:Y:S01]  /*7490*/  F2FP.F16.E4M3.UNPACK_B R250, R199 ;  /* 0x000000c7fffa723e */ /* 0x000fe200020006ff */
[----:B------:R-:W-:Y:S01]  /*74a0*/  FMUL R7, R173, UR37 ;  /* 0x00000025ad077c20 */ /* 0x000fe20008400000 */
[----:B------:R-:W-:Y:S01]  /*74b0*/  F2FP.F16.E4M3.UNPACK_B R173, R195.H1 ;  /* 0x000000c3ffad723e */ /* 0x000fe200030006ff */
[----:B------:R-:W-:Y:S01]  /*74c0*/  FMUL R125, R125, UR37 ;  /* 0x000000257d7d7c20 */ /* 0x000fe20008400000 */
[----:B------:R-:W-:Y:S01]  /*74d0*/  FMUL R6, R172, UR37 ;  /* 0x00000025ac067c20 */ /* 0x000fe20008400000 */
[----:B------:R-:W-:Y:S01]  /*74e0*/  F2FP.F16.E4M3.UNPACK_B R172, R189 ;  /* 0x000000bdffac723e */ /* 0x000fe200020006ff */
[----:B------:R-:W-:Y:S01]  /*74f0*/  FMUL R127, R127, UR37 ;  /* 0x000000257f7f7c20 */ /* 0x000fe20008400000 */
[----:B------:R-:W-:Y:S01]  /*7500*/  F2FP.F16.E4M3.UNPACK_B R252, R199.H1 ;  /* 0x000000c7fffc723e */ /* 0x000fe200030006ff */
[----:B-1----:R-:W-:Y:S01]  /*7510*/  FMUL R5, R171, UR37 ;  /* 0x00000025ab057c20 */ /* 0x002fe20008400000 */
[-C--:B------:R-:W-:Y:S01]  /*7520*/  F2FP.F16.E4M3.UNPACK_B R234, R207.reuse ;  /* 0x000000cfffea723e */ /* 0x080fe200020006ff */
[----:B------:R-:W-:Y:S01]  /*7530*/  FMUL R128, R128, UR37 ;  /* 0x0000002580807c20 */ /* 0x000fe20008400000 */
[----:B------:R-:W-:Y:S01]  /*7540*/  F2FP.F16.E4M3.UNPACK_B R237, R207.H1 ;  /* 0x000000cfffed723e */ /* 0x000fe200030006ff */
[----:B--2---:R-:W-:Y:S01]  /*7550*/  FMUL R3, R169, UR37 ;  /* 0x00000025a9037c20 */ /* 0x004fe20008400000 */
[-C--:B------:R-:W-:Y:S01]  /*7560*/  F2FP.F16.E4M3.UNPACK_B R229, R205.reuse ;  /* 0x000000cdffe5723e */ /* 0x080fe200020006ff */
[----:B------:R-:W-:Y:S01]  /*7570*/  FMUL R129, R129, UR37 ;  /* 0x0000002581817c20 */ /* 0x000fe20008400000 */
[----:B------:R-:W-:Y:S01]  /*7580*/  F2FP.F16.E4M3.UNPACK_B R232, R205.H1 ;  /* 0x000000cdffe8723e */ /* 0x000fe200030006ff */
[----:B---3--:R-:W-:Y:S01]  /*7590*/  FMUL R4, R170, UR37 ;  /* 0x00000025aa047c20 */ /* 0x008fe20008400000 */
[----:B------:R-:W-:Y:S01]  /*75a0*/  F2FP.F16.E4M3.UNPACK_B R170, R188.H1 ;  /* 0x000000bcffaa723e */ /* 0x000fe200030006ff */
[----:B------:R-:W-:Y:S01]  /*75b0*/  FMUL R132, R132, UR37 ;  /* 0x0000002584847c20 */ /* 0x000fe20008400000 */
[-C--:B------:R-:W-:Y:S01]  /*75c0*/  F2FP.F16.E4M3.UNPACK_B R180, R191.reuse ;  /* 0x000000bfffb4723e */ /* 0x080fe200020006ff */
[----:B----4-:R-:W-:Y:S01]  /*75d0*/  FMUL R0, R168, UR37 ;  /* 0x00000025a8007c20 */ /* 0x010fe20008400000 */
[----:B------:R-:W-:Y:S01]  /*75e0*/  F2FP.F16.E4M3.UNPACK_B R169, R191.H1 ;  /* 0x000000bfffa9723e */ /* 0x000fe200030006ff */
[----:B------:R-:W-:Y:S01]  /*75f0*/  FMUL R133, R133, UR37 ;  /* 0x0000002585857c20 */ /* 0x000fe20008400000 */
[-C--:B------:R-:W-:Y:S01]  /*7600*/  F2FP.F16.E4M3.UNPACK_B R176, R190.reuse ;  /* 0x000000beffb0723e */ /* 0x080fe200020006ff */
[----:B------:R-:W2:Y:S01]  /*7610*/  LDL.LU R24, [R1+0xd4] ;  /* 0x0000d40001187983 */ /* 0x000ea20000300800 */
[----:B------:R-:W-:Y:S01]  /*7620*/  F2FP.F16.E4M3.UNPACK_B R178, R190.H1 ;  /* 0x000000beffb2723e */ /* 0x000fe200030006ff */
[----:B------:R-:W-:Y:S01]  /*7630*/  FMUL R135, R135, UR37 ;  /* 0x0000002587877c20 */ /* 0x000fe20008400000 */
[-C--:B------:R-:W-:Y:S01]  /*7640*/  F2FP.F16.E4M3.UNPACK_B R171, R192.reuse ;  /* 0x000000c0ffab723e */ /* 0x080fe200020006ff */
[----:B------:R1:W-:Y:S01]  /*7650*/  STL [R1+0x34], R25 ;  /* 0x0000341901007387 */ /* 0x0003e20000100800 */
[----:B------:R-:W-:Y:S01]  /*7660*/  F2FP.F16.E4M3.UNPACK_B R168, R192.H1 ;  /* 0x000000c0ffa8723e */ /* 0x000fe200030006ff */
[----:B------:R-:W-:Y:S01]  /*7670*/  FMUL R96, R96, UR37 ;  /* 0x0000002560607c20 */ /* 0x000fe20008400000 */
[-C--:B------:R-:W-:Y:S01]  /*7680*/  F2FP.F16.E4M3.UNPACK_B R183, R193.reuse ;  /* 0x000000c1ffb7723e */ /* 0x080fe200020006ff */
[----:B------:R-:W-:Y:S01]  /*7690*/  FMUL R97, R97, UR37 ;  /* 0x0000002561617c20 */ /* 0x000fe20008400000 */
[----:B------:R-:W-:Y:S01]  /*76a0*/  F2FP.F16.E4M3.UNPACK_B R181, R193.H1 ;  /* 0x000000c1ffb5723e */ /* 0x000fe200030006ff */
[----:B------:R-:W-:Y:S01]  /*76b0*/  FMUL R100, R100, UR37 ;  /* 0x0000002564647c20 */ /* 0x000fe20008400000 */
[----:B------:R-:W-:Y:S01]  /*76c0*/  F2FP.F16.E4M3.UNPACK_B R9, R230.H1 ;  /* 0x000000e6ff09723e */ /* 0x000fe200030006ff */
[----:B------:R-:W-:Y:S01]  /*76d0*/  FMUL R101, R101, UR37 ;  /* 0x0000002565657c20 */ /* 0x000fe20008400000 */
[----:B------:R-:W-:Y:S01]  /*76e0*/  F2FP.F16.E4M3.UNPACK_B R230, R204.H1 ;  /* 0x000000ccffe6723e */ /* 0x000fe200030006ff */
[----:B------:R-:W-:Y:S01]  /*76f0*/  FMUL R72, R72, UR37 ;  /* 0x0000002548487c20 */ /* 0x000fe20008400000 */
[----:B------:R-:W-:Y:S01]  /*7700*/  PRMT R19, R9, 0x7610, R19 ;  /* 0x0000761009137816 */ /* 0x000fe20000000013 */
[----:B------:R-:W-:Y:S01]  /*7710*/  FMUL R73, R73, UR37 ;  /* 0x0000002549497c20 */ /* 0x000fe20008400000 */
[----:B------:R-:W-:Y:S01]  /*7720*/  F2FP.F16.E4M3.UNPACK_B R8, R231 ;  /* 0x000000e7ff08723e */ /* 0x000fe200020006ff */
[----:B------:R-:W-:Y:S01]  /*7730*/  FMUL R76, R76, UR37 ;  /* 0x000000254c4c7c20 */ /* 0x000fe20008400000 */
[----:B------:R-:W-:Y:S01]  /*7740*/  PRMT R20, R9, 0x7632, R20 ;  /* 0x0000763209147816 */ /* 0x000fe20000000014 */
[----:B------:R-:W-:Y:S01]  /*7750*/  FMUL R9, R175, UR37 ;  /* 0x00000025af097c20 */ /* 0x000fe20008400000 */
[----:B------:R-:W-:Y:S01]  /*7760*/  F2FP.F16.E4M3.UNPACK_B R175, R195 ;  /* 0x000000c3ffaf723e */ /* 0x000fe200020006ff */
[----:B------:R-:W-:Y:S01]  /*7770*/  FMUL R77, R77, UR37 ;  /* 0x000000254d4d7c20 */ /* 0x000fe20008400000 */
[----:B------:R-:W-:Y:S01]  /*7780*/  PRMT R21, R8, 0x7610, R21 ;  /* 0x0000761008157816 */ /* 0x000fe20000000015 */
[----:B------:R-:W-:Y:S01]  /*7790*/  FMUL R80, R80, UR37 ;  /* 0x0000002550507c20 */ /* 0x000fe20008400000 */
[----:B------:R-:W-:Y:S01]  /*77a0*/  PRMT R22, R8, 0x7632, R22 ;  /* 0x0000763208167816 */ /* 0x000fe20000000016 */
[----:B------:R-:W-:Y:S01]  /*77b0*/  FMUL R8, R174, UR37 ;  /* 0x00000025ae087c20 */ /* 0x000fe20008400000 */
[----:B------:R-:W-:Y:S01]  /*77c0*/  F2FP.F16.E4M3.UNPACK_B R174, R189.H1 ;  /* 0x000000bdffae723e */ /* 0x000fe200030006ff */
[----:B------:R-:W-:Y:S01]  /*77d0*/  FMUL R81, R81, UR37 ;  /* 0x0000002551517c20 */ /* 0x000fe20008400000 */
[----:B------:R-:W-:Y:S01]  /*77e0*/  F2FP.F16.E4M3.UNPACK_B R246, R228 ;  /* 0x000000e4fff6723e */ /* 0x000fe200020006ff */
[----:B------:R-:W-:Y:S01]  /*77f0*/  FMUL R84, R84, UR37 ;  /* 0x0000002554547c20 */ /* 0x000fe20008400000 */
[----:B-1----:R-:W3:Y:S01]  /*7800*/  LDL.LU R25, [R1+0xd0] ;  /* 0x0000d00001197983 */ /* 0x002ee20000300800 */
[----:B------:R-:W-:Y:S01]  /*7810*/  F2FP.F16.E4M3.UNPACK_B R185, R231.H1 ;  /* 0x000000e7ffb9723e */ /* 0x000fe200030006ff */
[----:B------:R-:W-:Y:S01]  /*7820*/  FMUL R85, R85, UR37 ;  /* 0x0000002555557c20 */ /* 0x000fe20008400000 */
[----:B------:R-:W-:Y:S01]  /*7830*/  F2FP.F16.E4M3.UNPACK_B R231, R206 ;  /* 0x000000ceffe7723e */ /* 0x000fe200020006ff */
[----:B------:R1:W-:Y:S01]  /*7840*/  STL [R1+0x2c], R26 ;  /* 0x00002c1a01007387 */ /* 0x0003e20000100800 */
[----:B------:R-:W-:Y:S01]  /*7850*/  PRMT R206, R33, 0x7610, R206 ;  /* 0x0000761021ce7816 */ /* 0x000fe200000000ce */
[----:B------:R-:W-:Y:S01]  /*7860*/  FMUL R56, R56, UR37 ;  /* 0x0000002538387c20 */ /* 0x000fe20008400000 */
[----:B------:R-:W-:Y:S01]  /*7870*/  F2FP.F16.E4M3.UNPACK_B R245, R228.H1 ;  /* 0x000000e4fff5723e */ /* 0x000fe200030006ff */
[----:B------:R-:W-:Y:S01]  /*7880*/  FMUL R57, R57, UR37 ;  /* 0x0000002539397c20 */ /* 0x000fe20008400000 */
[----:B------:R-:W-:Y:S01]  /*7890*/  PRMT R207, R206, 0x7610, R207 ;  /* 0x00007610cecf7816 */ /* 0x000fe200000000cf */
[----:B------:R-:W-:Y:S01]  /*78a0*/  FMUL R60, R60, UR37 ;  /* 0x000000253c3c7c20 */ /* 0x000fe20008400000 */
[----:B------:R-:W-:Y:S01]  /*78b0*/  F2FP.F16.E4M3.UNPACK_B R228, R204 ;  /* 0x000000ccffe4723e */ /* 0x000fe200020006ff */
[----:B------:R-:W-:Y:S01]  /*78c0*/  FMUL R61, R61, UR37 ;  /* 0x000000253d3d7c20 */ /* 0x000fe20008400000 */
[----:B------:R-:W-:Y:S01]  /*78d0*/  F2FP.F16.E4M3.UNPACK_B R187, R212 ;  /* 0x000000d4ffbb723e */ /* 0x000fe200020006ff */
[----:B------:R-:W-:Y:S01]  /*78e0*/  FMUL R64, R64, UR37 ;  /* 0x0000002540407c20 */ /* 0x000fe20008400000 */
[----:B------:R-:W-:Y:S01]  /*78f0*/  F2FP.F16.E4M3.UNPACK_B R210, R223.H1 ;  /* 0x000000dfffd2723e */ /* 0x000fe200030006ff */
[----:B------:R-:W-:Y:S01]  /*7900*/  FMUL R65, R65, UR37 ;  /* 0x0000002541417c20 */ /* 0x000fe20008400000 */
[----:B------:R-:W-:Y:S01]  /*7910*/  F2FP.F16.E4M3.UNPACK_B R235, R216 ;  /* 0x000000d8ffeb723e */ /* 0x000fe200020006ff */
[----:B------:R-:W-:Y:S01]  /*7920*/  FMUL R68, R68, UR37 ;  /* 0x0000002544447c20 */ /* 0x000fe20008400000 */
        /* <DEDUP_REMOVED lines=9> */
[----:B------:R-:W-:Y:S01]  /*79c0*/  F2FP.F16.E4M3.UNPACK_B R186, R212.H1 ;  /* 0x000000d4ffba723e */ /* 0x000fe200030006ff */
[----:B------:R-:W-:Y:S01]  /*79d0*/  FMUL R138, R138, UR37 ;  /* 0x000000258a8a7c20 */ /* 0x000fe20008400000 */
[----:B------:R-:W-:Y:S01]  /*79e0*/  FMUL R139, R139, UR37 ;  /* 0x000000258b8b7c20 */ /* 0x000fe20008400000 */
[----:B-1----:R-:W4:Y:S01]  /*79f0*/  LDL.LU R26, [R1+0xcc] ;  /* 0x0000cc00011a7983 */ /* 0x002f220000300800 */
[----:B------:R-:W-:Y:S01]  /*7a00*/  FMUL R142, R142, UR37 ;  /* 0x000000258e8e7c20 */ /* 0x000fe20008400000 */
[----:B------:R-:W-:Y:S01]  /*7a10*/  FMUL R143, R143, UR37 ;  /* 0x000000258f8f7c20 */ /* 0x000fe20008400000 */
[----:B------:R-:W-:Y:S01]  /*7a20*/  FMUL R146, R146, UR37 ;  /* 0x0000002592927c20 */ /* 0x000fe20008400000 */
[----:B------:R1:W-:Y:S01]  /*7a30*/  STL [R1+0x24], R27 ;  /* 0x0000241b01007387 */ /* 0x0003e20000100800 */
[----:B------:R-:W-:Y:S01]  /*7a40*/  FMUL R147, R147, UR37 ;  /* 0x0000002593937c20 */ /* 0x000fe20008400000 */
[----:B------:R-:W-:Y:S01]  /*7a50*/  FMUL R150, R150, UR37 ;  /* 0x0000002596967c20 */ /* 0x000fe20008400000 */
[----:B------:R-:W-:Y:S01]  /*7a60*/  FMUL R151, R151, UR37 ;  /* 0x0000002597977c20 */ /* 0x000fe20008400000 */
[----:B------:R-:W-:Y:S01]  /*7a70*/  F2FP.F16.E4M3.UNPACK_B R214, R221.H1 ;  /* 0x000000ddffd6723e */ /* 0x000fe200030006ff */
[----:B------:R-:W-:Y:S01]  /*7a80*/  FMUL R122, R122, UR37 ;  /* 0x000000257a7a7c20 */ /* 0x000fe20008400000 */
[-C--:B------:R-:W-:Y:S01]  /*7a90*/  F2FP.F16.E4M3.UNPACK_B R211, R222.reuse ;  /* 0x000000deffd3723e */ /* 0x080fe200020006ff */
[----:B------:R-:W-:Y:S01]  /*7aa0*/  FMUL R123, R123, UR37 ;  /* 0x000000257b7b7c20 */ /* 0x000fe20008400000 */
[----:B------:R-:W-:Y:S01]  /*7ab0*/  F2FP.F16.E4M3.UNPACK_B R209, R222.H1 ;  /* 0x000000deffd1723e */ /* 0x000fe200030006ff */
[----:B------:R-:W-:Y:S01]  /*7ac0*/  FMUL R126, R126, UR37 ;  /* 0x000000257e7e7c20 */ /* 0x000fe20008400000 */
[----:B------:R-:W-:Y:S01]  /*7ad0*/  F2FP.F16.E4M3.UNPACK_B R208, R223 ;  /* 0x000000dfffd0723e */ /* 0x000fe200020006ff */
[----:B------:R-:W-:Y:S01]  /*7ae0*/  FMUL R130, R130, UR37 ;  /* 0x0000002582827c20 */ /* 0x000fe20008400000 */
[----:B------:R-:W-:Y:S01]  /*7af0*/  FMUL R131, R131, UR37 ;  /* 0x0000002583837c20 */ /* 0x000fe20008400000 */
[----:B------:R-:W-:Y:S01]  /*7b00*/  FMUL R134, R134, UR37 ;  /* 0x0000002586867c20 */ /* 0x000fe20008400000 */
[----:B------:R-:W-:Y:S01]  /*7b10*/  F2FP.F16.E4M3.UNPACK_B R213, R217 ;  /* 0x000000d9ffd5723e */ /* 0x000fe200020006ff */
[----:B------:R-:W-:Y:S01]  /*7b20*/  FMUL R106, R106, UR37 ;  /* 0x000000256a6a7c20 */ /* 0x000fe20008400000 */
[-C--:B------:R-:W-:Y:S01]  /*7b30*/  F2FP.F16.E4M3.UNPACK_B R215, R218.reuse ;  /* 0x000000daffd7723e */ /* 0x080fe200020006ff */
[----:B------:R-:W-:Y:S01]  /*7b40*/  FMUL R107, R107, UR37 ;  /* 0x000000256b6b7c20 */ /* 0x000fe20008400000 */
[----:B------:R-:W-:Y:S01]  /*7b50*/  F2FP.F16.E4M3.UNPACK_B R218, R218.H1 ;  /* 0x000000daffda723e */ /* 0x000fe200030006ff */
[----:B------:R-:W-:Y:S01]  /*7b60*/  FMUL R110, R110, UR37 ;  /* 0x000000256e6e7c20 */ /* 0x000fe20008400000 */
[----:B------:R-:W-:Y:S01]  /*7b70*/  FMUL R111, R111, UR37 ;  /* 0x000000256f6f7c20 */ /* 0x000fe20008400000 */
[----:B------:R-:W-:Y:S01]  /*7b80*/  F2FP.F16.E4M3.UNPACK_B R220, R219.H1 ;  /* 0x000000dbffdc723e */ /* 0x000fe200030006ff */
[----:B------:R-:W-:Y:S01]  /*7b90*/  FMUL R114, R114, UR37 ;  /* 0x0000002572727c20 */ /* 0x000fe20008400000 */
[----:B------:R-:W-:Y:S01]  /*7ba0*/  FMUL R115, R115, UR37 ;  /* 0x0000002573737c20 */ /* 0x000fe20008400000 */
[----:B------:R-:W-:Y:S01]  /*7bb0*/  F2FP.F16.E4M3.UNPACK_B R222, R224.H1 ;  /* 0x000000e0ffde723e */ /* 0x000fe200030006ff */
[----:B------:R-:W-:Y:S01]  /*7bc0*/  FMUL R118, R118, UR37 ;  /* 0x0000002576767c20 */ /* 0x000fe20008400000 */
[----:B------:R-:W-:Y:S01]  /*7bd0*/  F2FP.F16.E4M3.UNPACK_B R221, R225 ;  /* 0x000000e1ffdd723e */ /* 0x000fe200020006ff */
[----:B-1----:R-:W4:Y:S01]  /*7be0*/  LDL.LU R27, [R1+0xc8] ;  /* 0x0000c800011b7983 */ /* 0x002f220000300800 */
[----:B------:R-:W-:Y:S01]  /*7bf0*/  FMUL R119, R119, UR37 ;  /* 0x0000002577777c20 */ /* 0x000fe20008400000 */
[-C--:B------:R-:W-:Y:S01]  /*7c00*/  F2FP.F16.E4M3.UNPACK_B R223, R226.reuse ;  /* 0x000000e2ffdf723e */ /* 0x080fe200020006ff */
[----:B------:R-:W-:Y:S01]  /*7c10*/  FMUL R98, R98, UR37 ;  /* 0x0000002562627c20 */ /* 0x000fe20008400000 */
[----:B------:R1:W-:Y:S01]  /*7c20*/  STL [R1+0x1c], R28 ;  /* 0x00001c1c01007387 */ /* 0x0003e20000100800 */
[----:B------:R-:W-:Y:S01]  /*7c30*/  F2FP.F16.E4M3.UNPACK_B R226, R226.H1 ;  /* 0x000000e2ffe2723e */ /* 0x000fe200030006ff */
        /* <DEDUP_REMOVED lines=25> */
[----:B-1----:R-:W4:Y:S01]  /*7dd0*/  LDL.LU R28, [R1+0xc4] ;  /* 0x0000c400011c7983 */ /* 0x002f220000300800 */
[----:B------:R-:W-:Y:S01]  /*7de0*/  FMUL R54, R54, UR37 ;  /* 0x0000002536367c20 */ /* 0x000fe20008400000 */
[----:B------:R-:W-:Y:S01]  /*7df0*/  FMUL R55, R55, UR37 ;  /* 0x0000002537377c20 */ /* 0x000fe20008400000 */
[----:B------:R-:W-:Y:S01]  /*7e00*/  F2FP.F16.E4M3.UNPACK_B R212, R216.H1 ;  /* 0x000000d8ffd4723e */ /* 0x000fe200030006ff */
[----:B------:R1:W-:Y:S01]  /*7e10*/  STL [R1+0x14], R29 ;  /* 0x0000141d01007387 */ /* 0x0003e20000100800 */
[----:B------:R-:W-:Y:S01]  /*7e20*/  F2FP.F16.E4M3.UNPACK_B R216, R217.H1 ;  /* 0x000000d9ffd8723e */ /* 0x000fe200030006ff */
[----:B------:R-:W-:Y:S01]  /*7e30*/  BSSY.RECONVERGENT B0, `(.L_x_94) ;  /* 0x00002a9000007945 */ /* 0x000fe20003800200 */
[----:B------:R-:W-:Y:S02]  /*7e40*/  F2FP.F16.E4M3.UNPACK_B R217, R219 ;  /* 0x000000dbffd9723e */ /* 0x000fe400020006ff */
[----:B------:R-:W-:Y:S02]  /*7e50*/  F2FP.F16.E4M3.UNPACK_B R219, R224 ;  /* 0x000000e0ffdb723e */ /* 0x000fe400020006ff */
[----:B------:R-:W-:Y:S02]  /*7e60*/  F2FP.F16.E4M3.UNPACK_B R224, R225.H1 ;  /* 0x000000e1ffe0723e */ /* 0x000fe400030006ff */
[-C--:B------:R-:W-:Y:S02]  /*7e70*/  F2FP.F16.E4M3.UNPACK_B R225, R227.reuse ;  /* 0x000000e3ffe1723e */ /* 0x080fe400020006ff */
[----:B------:R-:W-:Y:S01]  /*7e80*/  F2FP.F16.E4M3.UNPACK_B R227, R227.H1 ;  /* 0x000000e3ffe3723e */ /* 0x000fe200030006ff */
[----:B-1----:R-:W4:Y:S04]  /*7e90*/  LDL.LU R29, [R1+0xc0] ;  /* 0x0000c000011d7983 */ /* 0x002f280000300800 */
[----:B------:R1:W-:Y:S04]  /*7ea0*/  STL [R1+0x10], R30 ;  /* 0x0000101e01007387 */ /* 0x0003e80000100800 */
[----:B-1----:R-:W4:Y:S04]  /*7eb0*/  LDL.LU R30, [R1+0xbc] ;  /* 0x0000bc00011e7983 */ /* 0x002f280000300800 */
[----:B------:R1:W-:Y:S04]  /*7ec0*/  STL [R1+0xc], R31 ;  /* 0x00000c1f01007387 */ /* 0x0003e80000100800 */
[----:B-1----:R-:W4:Y:S04]  /*7ed0*/  LDL.LU R31, [R1+0xb8] ;  /* 0x0000b800011f7983 */ /* 0x002f280000300800 */
[----:B------:R1:W-:Y:S04]  /*7ee0*/  STL [R1+0x8], R32 ;  /* 0x0000082001007387 */ /* 0x0003e80000100800 */
[----:B-1----:R-:W4:Y:S04]  /*7ef0*/  LDL.LU R32, [R1+0xb4] ;  /* 0x0000b40001207983 */ /* 0x002f280000300800 */
[----:B------:R1:W-:Y:S04]  /*7f00*/  STL.S16 [R1], R18 ;  /* 0x0000001201007387 */ /* 0x0003e80000100600 */
[----:B------:R1:W-:Y:S04]  /*7f10*/  STL [R1+0x4], R23 ;  /* 0x0000041701007387 */ /* 0x0003e80000100800 */
[----:B------:R-:W4:Y:S04]  /*7f20*/  LDL.LU R33, [R1+0xb0] ;  /* 0x0000b00001217983 */ /* 0x000f280000300800 */
[----:B------:R-:W4:Y:S01]  /*7f30*/  LDL.LU R34, [R1+0xac] ;  /* 0x0000ac0001227983 */ /* 0x000f220000300800 */
[----:B-1----:R-:W-:Y:S01]  /*7f40*/  FMUL R18, R152, UR37 ;  /* 0x0000002598127c20 */ /* 0x002fe20008400000 */
[----:B------:R-:W-:Y:S01]  /*7f50*/  PRMT R152, R19, 0x7610, R152 ;  /* 0x0000761013987816 */ /* 0x000fe20000000098 */
[----:B------:R-:W-:Y:S01]  /*7f60*/  FMUL R19, R153, UR37 ;  /* 0x0000002599137c20 */ /* 0x000fe20008400000 */
        /* <DEDUP_REMOVED lines=8> */
[----:B------:R-:W-:Y:S01]  /*7ff0*/  FMUL R22, R156, UR37 ;  /* 0x000000259c167c20 */ /* 0x000fe20008400000 */
[----:B------:R-:W-:Y:S01]  /*8000*/  PRMT R158, R153, 0x7610, R158 ;  /* 0x00007610999e7816 */ /* 0x000fe2000000009e */
[----:B------:R-:W-:Y:S01]  /*8010*/  FMUL R156, R162, UR37 ;  /* 0x00000025a29c7c20 */ /* 0x000fe20008400000 */
        /* <DEDUP_REMOVED lines=14> */
[--C-:B------:R-:W-:Y:S01]  /*8100*/  HADD2.F32 R163, -RZ, R246.reuse.H0_H0 ;  /* 0x200000f6ffa37230 */ /* 0x100fe20000004100 */
[----:B------:R-:W-:Y:S01]  /*8110*/  PRMT R201, R162, 0x7610, R201 ;  /* 0x00007610a2c97816 */ /* 0x000fe200000000c9 */
[----:B------:R-:W-:Y:S01]  /*8120*/  HADD2.F32 R162, -RZ, R246.H1_H1 ;  /* 0x300000f6ffa27230 */ /* 0x000fe20000004100 */
[----:B------:R-:W-:Y:S01]  /*8130*/  PRMT R200, R165, 0x7610, R200 ;  /* 0x00007610a5c87816 */ /* 0x000fe200000000c8 */
[--C-:B------:R-:W-:Y:S02]  /*8140*/  HADD2.F32 R165, -RZ, R245.reuse.H0_H0 ;  /* 0x200000f5ffa57230 */ /* 0x100fe40000004100 */
[----:B------:R-:W-:Y:S01]  /*8150*/  FMUL R161, R167, UR37 ;  /* 0x00000025a7a17c20 */ /* 0x000fe20008400000 */
[----:B------:R-:W-:Y:S01]  /*8160*/  HADD2.F32 R166, -RZ, R166.H0_H0 ;  /* 0x200000a6ffa67230 */ /* 0x000fe20000004100 */
[----:B------:R-:W-:Y:S01]  /*8170*/  PRMT R167, R164, 0x7610, R167 ;  /* 0x00007610a4a77816 */ /* 0x000fe200000000a7 */
[----:B------:R-:W-:Y:S02]  /*8180*/  HADD2.F32 R164, -RZ, R245.H1_H1 ;  /* 0x300000f5ffa47230 */ /* 0x000fe40000004100 */
[----:B------:R-:W-:Y:S01]  /*8190*/  FFMA R0, R163, UR45, R0 ;  /* 0x0000002da3007c23 */ /* 0x000fe20008000000 */
[----:B------:R-:W-:Y:S01]  /*81a0*/  FFMA R3, R162, UR45, R3 ;  /* 0x0000002da2037c23 */ /* 0x000fe20008000003 */
[----:B------:R-:W-:Y:S01]  /*81b0*/  PRMT R162, R35, 0x7610, R162 ;  /* 0x0000761023a27816 */ /* 0x000fe200000000a2 */
[----:B------:R-:W-:Y:S01]  /*81c0*/  HADD2.F32 R167, -RZ, R167.H0_H0 ;  /* 0x200000a7ffa77230 */ /* 0x000fe20000004100 */
[----:B------:R-:W4:Y:S01]  /*81d0*/  LDL.LU R35, [R1+0xa8] ;  /* 0x0000a80001237983 */ /* 0x000f220000300800 */
[----:B------:R-:W-:Y:S01]  /*81e0*/  FFMA R4, R165, UR45, R4 ;  /* 0x0000002da5047c23 */ /* 0x000fe20008000004 */
[----:B------:R-:W-:Y:S01]  /*81f0*/  FFMA R5, R164, UR45, R5 ;  /* 0x0000002da4057c23 */ /* 0x000fe20008000005 */
[----:B------:R-:W-:Y:S02]  /*8200*/  PRMT R164, R36, 0x7610, R164 ;  /* 0x0000761024a47816 */ /* 0x000fe400000000a4 */
[----:B------:R-:W4:Y:S01]  /*8210*/  LDL.LU R36, [R1+0xa4] ;  /* 0x0000a40001247983 */ /* 0x000f220000300800 */
[----:B------:R-:W-:Y:S02]  /*8220*/  PRMT R165, R37, 0x7610, R165 ;  /* 0x0000761025a57816 */ /* 0x000fe400000000a5 */
[----:B------:R-:W-:Y:S01]  /*8230*/  HADD2.F32 R164, -RZ, R164.H0_H0 ;  /* 0x200000a4ffa47230 */ /* 0x000fe20000004100 */
[----:B------:R-:W4:Y:S01]  /*8240*/  LDL.LU R37, [R1+0xa0] ;  /* 0x0000a00001257983 */ /* 0x000f220000300800 */
[----:B------:R-:W-:Y:S01]  /*8250*/  F2FP.F16.E4M3.UNPACK_B R245, R196 ;  /* 0x000000c4fff5723e */ /* 0x000fe200020006ff */
[----:B------:R-:W-:Y:S01]  /*8260*/  HADD2.F32 R165, -RZ, R165.H0_H0 ;  /* 0x200000a5ffa57230 */ /* 0x000fe20000004100 */
[----:B------:R-:W-:Y:S01]  /*8270*/  PRMT R196, R184, 0x7610, R196 ;  /* 0x00007610b8c47816 */ /* 0x000fe200000000c4 */
[----:B------:R-:W4:Y:S01]  /*8280*/  LDL.LU R38, [R1+0x9c] ;  /* 0x00009c0001267983 */ /* 0x000f220000300800 */
[----:B------:R-:W-:Y:S02]  /*8290*/  PRMT R163, R198, 0x7610, R163 ;  /* 0x00007610c6a37816 */ /* 0x000fe400000000a3 */
[----:B------:R-:W-:Y:S01]  /*82a0*/  F2FP.F16.E4M3.UNPACK_B R246, R197 ;  /* 0x000000c5fff6723e */ /* 0x000fe200020006ff */
[----:B------:R-:W4:Y:S01]  /*82b0*/  LDL.LU R39, [R1+0x98] ;  /* 0x0000980001277983 */ /* 0x000f220000300800 */
[----:B------:R-:W-:Y:S02]  /*82c0*/  PRMT R197, R162, 0x7610, R197 ;  /* 0x00007610a2c57816 */ /* 0x000fe400000000c5 */
[----:B------:R-:W-:Y:S01]  /*82d0*/  F2FP.SATFINITE.E4M3.F32.PACK_AB_MERGE_C R162, R5, R4, RZ ;  /* 0x0000000405a2723e */ /* 0x000fe200048070ff */
[----:B------:R-:W2:Y:S01]  /*82e0*/  LDL.LU R184, [R1+0x94] ;  /* 0x0000940001b87983 */ /* 0x000ea20000300800 */
[----:B------:R-:W-:Y:S01]  /*82f0*/  FMUL R4, R104, UR37 ;  /* 0x0000002568047c20 */ /* 0x000fe20008400000 */
[----:B------:R-:W-:Y:S01]  /*8300*/  FMUL R104, R108, UR37 ;  /* 0x000000256c687c20 */ /* 0x000fe20008400000 */
[----:B------:R-:W-:Y:S01]  /*8310*/  FMUL R108, R112, UR37 ;  /* 0x00000025706c7c20 */ /* 0x000fe20008400000 */
[----:B------:R-:W3:Y:S01]  /*8320*/  LDL.LU.S16 R198, [R1+0x46] ;  /* 0x0000460001c67983 */ /* 0x000ee20000300600 */
[----:B------:R-:W-:Y:S01]  /*8330*/  FMUL R112, R116, UR37 ;  /* 0x0000002574707c20 */ /* 0x000fe20008400000 */
[----:B------:R-:W-:Y:S01]  /*8340*/  PRMT R204, R197, 0x7610, R204 ;  /* 0x00007610c5cc7816 */ /* 0x000fe200000000cc */
[----:B------:R-:W-:Y:S01]  /*8350*/  FMUL R5, R105, UR37 ;  /* 0x0000002569057c20 */ /* 0x000fe20008400000 */
[----:B------:R-:W4:Y:S01]  /*8360*/  LDL R188, [R1+0x50] ;  /* 0x0000500001bc7983 */ /* 0x000f220000100800 */
[----:B------:R-:W-:Y:S01]  /*8370*/  PRMT R199, R196, 0x7610, R199 ;  /* 0x00007610c4c77816 */ /* 0x000fe200000000c7 */
[----:B------:R-:W-:Y:S01]  /*8380*/  FMUL R105, R109, UR37 ;  /* 0x000000256d697c20 */ /* 0x000fe20008400000 */
[----:B------:R-:W-:Y:S01]  /*8390*/  PRMT R205, R204, 0x7610, R205 ;  /* 0x00007610cccd7816 */ /* 0x000fe200000000cd */
[----:B------:R-:W4:Y:S01]  /*83a0*/  LDL R189, [R1+0x54] ;  /* 0x0000540001bd7983 */ /* 0x000f220000100800 */
[----:B------:R-:W-:Y:S01]  /*83b0*/  FMUL R109, R113, UR37 ;  /* 0x00000025716d7c20 */ /* 0x000fe20008400000 */
[----:B------:R-:W-:Y:S01]  /*83c0*/  FMUL R113, R117, UR37 ;  /* 0x0000002575717c20 */ /* 0x000fe20008400000 */
[----:B------:R-:W-:Y:S01]  /*83d0*/  HADD2.F32 R117, -RZ, R163.H0_H0 ;  /* 0x200000a3ff757230 */ /* 0x000fe20000004100 */
[----:B------:R-:W-:Y:S01]  /*83e0*/  STL.64 [R1+0x78], R90 ;  /* 0x0000785a01007387 */ /* 0x000fe20000100a00 */
[----:B------:R-:W-:Y:S02]  /*83f0*/  HADD2.F32 R163, -RZ, R203.H0_H0 ;  /* 0x200000cbffa37230 */ /* 0x000fe40000004100 */
[----:B------:R-:W-:Y:S02]  /*8400*/  HADD2.F32 R193, -RZ, R205.H0_H0 ;  /* 0x200000cdffc17230 */ /* 0x000fe40000004100 */
[----:B------:R-:W-:Y:S01]  /*8410*/  FFMA R6, R117, UR45, R6 ;  /* 0x0000002d75067c23 */ /* 0x000fe20008000006 */
[----:B------:R-:W-:Y:S01]  /*8420*/  HADD2.F32 R117, -RZ, R201.H0_H0 ;  /* 0x200000c9ff757230 */ /* 0x000fe20000004100 */
[----:B------:R-:W-:Y:S06]  /*8430*/  STL.64 [R1+0x70], R88 ;  /* 0x0000705801007387 */ /* 0x000fec0000100a00 */
[----:B------:R-:W-:Y:S06]  /*8440*/  STL.64 [R1+0x88], R94 ;  /* 0x0000885e01007387 */ /* 0x000fec0000100a00 */
[----:B------:R1:W-:Y:S02]  /*8450*/  STL.64 [R1+0x80], R92 ;  /* 0x0000805c01007387 */ /* 0x0003e40000100a00 */
[----:B-1----:R-:W-:Y:S01]  /*8460*/  F2FP.SATFINITE.E4M3.F32.PACK_AB_MERGE_C R92, R3, R0, R162 ;  /* 0x00000000035c723e */ /* 0x002fe200048070a2 */
[----:B------:R-:W-:Y:S02]  /*8470*/  HADD2.F32 R162, -RZ, R202.H0_H0 ;  /* 0x200000caffa27230 */ /* 0x000fe40000004100 */
[----:B---3--:R-:W-:Y:S01]  /*8480*/  HADD2.F32 R116, -RZ, R198.H0_H0 ;  /* 0x200000c6ff747230 */ /* 0x008fe20000004100 */
[----:B--2---:R-:W-:Y:S01]  /*8490*/  R2UR UR4, R184 ;  /* 0x00000000b80472ca */ /* 0x004fe200000e0000 */
[----:B------:R-:W-:Y:S01]  /*84a0*/  HADD2.F32 R184, -RZ, R187.H1_H1 ;  /* 0x300000bbffb87230 */ /* 0x000fe20000004100 */
[----:B------:R-:W2:Y:S01]  /*84b0*/  LDL.LU.S16 R198, [R1+0x42] ;  /* 0x0000420001c67983 */ /* 0x000ea20000300600 */
[----:B----4-:R-:W-:Y:S01]  /*84c0*/  R2UR UR6, R188 ;  /* 0x00000000bc0672ca */ /* 0x010fe200000e0000 */
[----:B------:R-:W-:Y:S01]  /*84d0*/  FFMA R7, R116, UR45, R7 ;  /* 0x0000002d74077c23 */ /* 0x000fe20008000007 */
[----:B------:R-:W-:Y:S01]  /*84e0*/  HADD2.F32 R116, -RZ, R200.H0_H0 ;  /* 0x200000c8ff747230 */ /* 0x000fe20000004100 */
[----:B------:R-:W3:Y:S01]  /*84f0*/  LDL.S16 R197, [R1+0x38] ;  /* 0x0000380001c57983 */ /* 0x000ee20000100600 */
[----:B------:R-:W-:Y:S01]  /*8500*/  FFMA R8, R163, UR45, R8 ;  /* 0x0000002da3087c23 */ /* 0x000fe20008000008 */
[--C-:B------:R-:W-:Y:S02]  /*8510*/  HADD2.F32 R163, -RZ, R185.reuse.H0_H0 ;  /* 0x200000b9ffa37230 */ /* 0x100fe40000004100 */
[----:B------:R-:W-:Y:S01]  /*8520*/  FFMA R9, R162, UR45, R9 ;  /* 0x0000002da2097c23 */ /* 0x000fe20008000009 */
[----:B------:R-:W-:Y:S01]  /*8530*/  HADD2.F32 R162, -RZ, R185.H1_H1 ;  /* 0x300000b9ffa27230 */ /* 0x000fe20000004100 */
[----:B------:R-:W4:Y:S01]  /*8540*/  LDL.LU.S16 R196, [R1+0x3a] ;  /* 0x00003a0001c47983 */ /* 0x000f220000300600 */
[----:B------:R-:W-:Y:S02]  /*8550*/  HADD2.F32 R185, -RZ, R187.H0_H0 ;  /* 0x200000bbffb97230 */ /* 0x000fe40000004100 */
[----:B------:R-:W-:Y:S01]  /*8560*/  FFMA R10, R165, UR45, R10 ;  /* 0x0000002da50a7c23 */ /* 0x000fe2000800000a */
[----:B------:R-:W-:Y:S01]  /*8570*/  HADD2.F32 R165, -RZ, R199.H0_H0 ;  /* 0x200000c7ffa57230 */ /* 0x000fe20000004100 */
[----:B------:R-:W4:Y:S01]  /*8580*/  LDL.S16 R203, [R1+0x30] ;  /* 0x0000300001cb7983 */ /* 0x000f220000100600 */
[--C-:B------:R-:W-:Y:S02]  /*8590*/  HADD2.F32 R187, -RZ, R186.reuse.H0_H0 ;  /* 0x200000baffbb7230 */ /* 0x100fe40000004100 */
[----:B------:R-:W-:Y:S01]  /*85a0*/  FFMA R11, R164, UR45, R11 ;  /* 0x0000002da40b7c23 */ /* 0x000fe2000800000b */
[----:B------:R-:W-:Y:S01]  /*85b0*/  HADD2.F32 R186, -RZ, R186.H1_H1 ;  /* 0x300000baffba7230 */ /* 0x000fe20000004100 */
[----:B------:R-:W4:Y:S01]  /*85c0*/  LDL.LU.S16 R202, [R1+0x32] ;  /* 0x0000320001ca7983 */ /* 0x000f220000300600 */
[----:B------:R-:W-:Y:S01]  /*85d0*/  F2FP.SATFINITE.E4M3.F32.PACK_AB_MERGE_C R8, R9, R8, RZ ;  /* 0x000000080908723e */ /* 0x000fe200048070ff */
[----:B------:R-:W-:Y:S01]  /*85e0*/  FFMA R12, R117, UR45, R12 ;  /* 0x0000002d750c7c23 */ /* 0x000fe2000800000c */
[----:B------:R-:W-:Y:S01]  /*85f0*/  FFMA R13, R166, UR45, R13 ;  /* 0x0000002da60d7c23 */ /* 0x000fe2000800000d */
[----:B------:R-:W4:Y:S01]  /*8600*/  LDL.S16 R201, [R1+0x28] ;  /* 0x0000280001c97983 */ /* 0x000f220000100600 */
[----:B------:R-:W-:Y:S01]  /*8610*/  FFMA R14, R167, UR45, R14 ;  /* 0x0000002da70e7c23 */ /* 0x000fe2000800000e */
[----:B------:R-:W-:Y:S02]  /*8620*/  HADD2.F32 R167, -RZ, R207.H0_H0 ;  /* 0x200000cfffa77230 */ /* 0x000fe40000004100 */
[----:B------:R-:W-:Y:S01]  /*8630*/  FFMA R15, R116, UR45, R15 ;  /* 0x0000002d740f7c23 */ /* 0x000fe2000800000f */
[----:B------:R-:W4:Y:S01]  /*8640*/  LDL.LU.S16 R200, [R1+0x2a] ;  /* 0x00002a0001c87983 */ /* 0x000f220000300600 */
[----:B------:R-:W-:Y:S01]  /*8650*/  F2FP.SATFINITE.E4M3.F32.PACK_AB_MERGE_C R12, R13, R12, RZ ;  /* 0x0000000c0d0c723e */ /* 0x000fe200048070ff */
[----:B------:R-:W-:Y:S01]  /*8660*/  FFMA R16, R163, UR45, R16 ;  /* 0x0000002da3107c23 */ /* 0x000fe20008000010 */
[----:B------:R-:W-:Y:S01]  /*8670*/  FFMA R17, R162, UR45, R17 ;  /* 0x0000002da2117c23 */ /* 0x000fe20008000011 */
[----:B------:R-:W4:Y:S01]  /*8680*/  LDL.LU.S16 R206, [R1+0x22] ;  /* 0x0000220001ce7983 */ /* 0x000f220000300600 */
[----:B------:R-:W-:Y:S01]  /*8690*/  FFMA R18, R185, UR45, R18 ;  /* 0x0000002db9127c23 */ /* 0x000fe20008000012 */
[----:B------:R-:W-:Y:S01]  /*86a0*/  FFMA R19, R184, UR45, R19 ;  /* 0x0000002db8137c23 */ /* 0x000fe20008000013 */
[----:B------:R-:W-:Y:S01]  /*86b0*/  R2UR UR5, R189 ;  /* 0x00000000bd0572ca */ /* 0x000fe200000e0000 */
[----:B------:R-:W4:Y:S01]  /*86c0*/  LDL.LU.S16 R204, [R1+0x1a] ;  /* 0x00001a0001cc7983 */ /* 0x000f220000300600 */
[----:B------:R-:W-:Y:S01]  /*86d0*/  F2FP.SATFINITE.E4M3.F32.PACK_AB_MERGE_C R16, R17, R16, RZ ;  /* 0x000000101110723e */ /* 0x000fe200048070ff */
[----:B------:R-:W-:Y:S01]  /*86e0*/  FFMA R20, R187, UR45, R20 ;  /* 0x0000002dbb147c23 */ /* 0x000fe20008000014 */
[----:B------:R-:W-:Y:S01]  /*86f0*/  FFMA R21, R186, UR45, R21 ;  /* 0x0000002dba157c23 */ /* 0x000fe20008000015 */
[----:B------:R-:W4:Y:S01]  /*8700*/  LDL.S16 R93, [R1+0x3c] ;  /* 0x00003c00015d7983 */ /* 0x000f220000100600 */
[----:B------:R-:W-:Y:S01]  /*8710*/  FFMA R22, R165, UR45, R22 ;  /* 0x0000002da5167c23 */ /* 0x000fe20008000016 */
[----:B------:R-:W-:Y:S01]  /*8720*/  FMUL R24, R24, UR37 ;  /* 0x0000002518187c20 */ /* 0x000fe20008400000 */
[----:B------:R-:W-:Y:S01]  /*8730*/  FMUL R25, R25, UR37 ;  /* 0x0000002519197c20 */ /* 0x000fe20008400000 */
[----:B------:R-:W4:Y:S01]  /*8740*/  LDL.LU.S16 R194, [R1+0x3e] ;  /* 0x00003e0001c27983 */ /* 0x000f220000300600 */
[----:B------:R-:W-:Y:S01]  /*8750*/  F2FP.SATFINITE.E4M3.F32.PACK_AB_MERGE_C R20, R21, R20, RZ ;  /* 0x000000141514723e */ /* 0x000fe200048070ff */
[----:B------:R-:W-:Y:S02]  /*8760*/  HADD2.F32 R21, -RZ, R168.H0_H0 ;  /* 0x200000a8ff157230 */ /* 0x000fe40000004100 */
[----:B------:R-:W-:Y:S01]  /*8770*/  FMUL R28, R28, UR37 ;  /* 0x000000251c1c7c20 */ /* 0x000fe20008400000 */
[----:B------:R-:W4:Y:S01]  /*8780*/  LDL.S16 R195, [R1+0x34] ;  /* 0x0000340001c37983 */ /* 0x000f220000100600 */
[----:B------:R-:W-:Y:S01]  /*8790*/  UIADD3 UR5, UPT, UPT, UR5, 0x70, URZ ;  /* 0x0000007005057890 */ /* 0x000fe2000fffe0ff */
[----:B------:R-:W-:Y:S01]  /*87a0*/  FMUL R29, R29, UR37 ;  /* 0x000000251d1d7c20 */ /* 0x000fe20008400000 */
[----:B------:R-:W-:Y:S01]  /*87b0*/  FMUL R32, R32, UR37 ;  /* 0x0000002520207c20 */ /* 0x000fe20008400000 */
[----:B------:R-:W4:Y:S01]  /*87c0*/  LDL.LU.S16 R94, [R1+0x36] ;  /* 0x00003600015e7983 */ /* 0x000f220000300600 */
[----:B------:R-:W-:Y:S01]  /*87d0*/  UPRMT UR5, UR7, 0x654, UR5 ;  /* 0x0000065407057896 */ /* 0x000fe20008000005 */
[----:B------:R-:W-:Y:S01]  /*87e0*/  FMUL R33, R33, UR37 ;  /* 0x0000002521217c20 */ /* 0x000fe20008400000 */
[----:B------:R-:W-:Y:S01]  /*87f0*/  FMUL R36, R36, UR37 ;  /* 0x0000002524247c20 */ /* 0x000fe20008400000 */
[----:B------:R-:W4:Y:S01]  /*8800*/  LDL.S16 R95, [R1+0x2c] ;  /* 0x00002c00015f7983 */ /* 0x000f220000100600 */
        /* <DEDUP_REMOVED lines=9> */
[----:B--2---:R-:W-:Y:S02]  /*88a0*/  HADD2.F32 R188, -RZ, R198.H0_H0 ;  /* 0x200000c6ffbc7230 */ /* 0x004fe40000004100 */
[----:B---3--:R-:W-:Y:S03]  /*88b0*/  HADD2.F32 R189, -RZ, R197.H0_H0 ;  /* 0x200000c5ffbd7230 */ /* 0x008fe60000004100 */
[----:B------:R-:W-:Y:S01]  /*88c0*/  FFMA R23, R188, UR45, R23 ;  /* 0x0000002dbc177c23 */ /* 0x000fe20008000017 */
[----:B----4-:R-:W-:Y:S02]  /*88d0*/  HADD2.F32 R164, -RZ, R196.H0_H0 ;  /* 0x200000c4ffa47230 */ /* 0x010fe40000004100 */
[----:B------:R-:W-:Y:S01]  /*88e0*/  FFMA R152, R189, UR45, R152 ;  /* 0x0000002dbd987c23 */ /* 0x000fe20008000098 */
[----:B------:R-:W2:Y:S01]  /*88f0*/  LDL.LU.S16 R196, [R1+0x2e] ;  /* 0x00002e0001c47983 */ /* 0x000ea20000300600 */
[----:B------:R-:W-:Y:S02]  /*8900*/  HADD2.F32 R117, -RZ, R203.H0_H0 ;  /* 0x200000cbff757230 */ /* 0x000fe40000004100 */
[----:B------:R-:W-:Y:S01]  /*8910*/  FFMA R153, R164, UR45, R153 ;  /* 0x0000002da4997c23 */ /* 0x000fe20008000099 */
[----:B------:R-:W3:Y:S01]  /*8920*/  LDL.S16 R197, [R1+0x24] ;  /* 0x0000240001c57983 */ /* 0x000ee20000100600 */
[----:B------:R-:W-:Y:S02]  /*8930*/  HADD2.F32 R190, -RZ, R202.H0_H0 ;  /* 0x200000caffbe7230 */ /* 0x000fe40000004100 */
[----:B------:R-:W-:Y:S01]  /*8940*/  FFMA R154, R117, UR45, R154 ;  /* 0x0000002d759a7c23 */ /* 0x000fe2000800009a */
[----:B------:R-:W4:Y:S01]  /*8950*/  LDL.LU.S16 R88, [R1+0x26] ;  /* 0x0000260001587983 */ /* 0x000f220000300600 */
[----:B------:R-:W-:Y:S01]  /*8960*/  F2FP.SATFINITE.E4M3.F32.PACK_AB_MERGE_C R152, R153, R152, RZ ;  /* 0x000000989998723e */ /* 0x000fe200048070ff */
[----:B------:R-:W-:Y:S02]  /*8970*/  HADD2.F32 R191, -RZ, R201.H0_H0 ;  /* 0x200000c9ffbf7230 */ /* 0x000fe40000004100 */
[----:B------:R-:W-:Y:S01]  /*8980*/  FFMA R155, R190, UR45, R155 ;  /* 0x0000002dbe9b7c23 */ /* 0x000fe2000800009b */
[----:B------:R-:W-:Y:S01]  /*8990*/  HADD2.F32 R190, -RZ, R214.H1_H1 ;  /* 0x300000d6ffbe7230 */ /* 0x000fe20000004100 */
[----:B------:R-:W4:Y:S01]  /*89a0*/  LDL.S16 R89, [R1+0x1c] ;  /* 0x00001c0001597983 */ /* 0x000f220000100600 */
[----:B------:R-:W-:Y:S02]  /*89b0*/  HADD2.F32 R166, -RZ, R200.H0_H0 ;  /* 0x200000c8ffa67230 */ /* 0x000fe40000004100 */
[----:B------:R-:W-:Y:S01]  /*89c0*/  FFMA R156, R191, UR45, R156 ;  /* 0x0000002dbf9c7c23 */ /* 0x000fe2000800009c */
[----:B------:R-:W-:Y:S01]  /*89d0*/  HADD2.F32 R191, -RZ, R211.H0_H0 ;  /* 0x200000d3ffbf7230 */ /* 0x000fe20000004100 */
[----:B------:R-:W4:Y:S01]  /*89e0*/  LDL.LU.S16 R198, [R1+0x1e] ;  /* 0x00001e0001c67983 */ /* 0x000f220000300600 */
[----:B------:R-:W-:Y:S02]  /*89f0*/  HADD2.F32 R192, -RZ, R206.H0_H0 ;  /* 0x200000ceffc07230 */ /* 0x000fe40000004100 */
[----:B------:R-:W-:Y:S01]  /*8a00*/  FFMA R157, R166, UR45, R157 ;  /* 0x0000002da69d7c23 */ /* 0x000fe2000800009d */
[----:B------:R-:W-:Y:S01]  /*8a10*/  HADD2.F32 R166, -RZ, R209.H1_H1 ;  /* 0x300000d1ffa67230 */ /* 0x000fe20000004100 */
[----:B------:R-:W4:Y:S01]  /*8a20*/  LDL.S16 R199, [R1+0x14] ;  /* 0x0000140001c77983 */ /* 0x000f220000100600 */
[----:B------:R-:W-:Y:S02]  /*8a30*/  HADD2.F32 R116, -RZ, R204.H0_H0 ;  /* 0x200000ccff747230 */ /* 0x000fe40000004100 */
[----:B------:R-:W-:Y:S01]  /*8a40*/  FFMA R158, R167, UR45, R158 ;  /* 0x0000002da79e7c23 */ /* 0x000fe2000800009e */
[--C-:B------:R-:W-:Y:S01]  /*8a50*/  HADD2.F32 R167, -RZ, R208.reuse.H0_H0 ;  /* 0x200000d0ffa77230 */ /* 0x100fe20000004100 */
[----:B------:R-:W4:Y:S01]  /*8a60*/  LDL.LU.S16 R90, [R1+0x16] ;  /* 0x00001600015a7983 */ /* 0x000f220000300600 */
[----:B------:R-:W-:Y:S02]  /*8a70*/  HADD2.F32 R163, -RZ, R93.H0_H0 ;  /* 0x2000005dffa37230 */ /* 0x000fe40000004100 */
[----:B------:R-:W-:Y:S01]  /*8a80*/  FFMA R159, R192, UR45, R159 ;  /* 0x0000002dc09f7c23 */ /* 0x000fe2000800009f */
[----:B------:R-:W-:Y:S01]  /*8a90*/  HADD2.F32 R208, -RZ, R208.H1_H1 ;  /* 0x300000d0ffd07230 */ /* 0x000fe20000004100 */
[----:B------:R-:W4:Y:S01]  /*8aa0*/  LDL.S16 R91, [R1+0x10] ;  /* 0x00001000015b7983 */ /* 0x000f220000100600 */
[----:B------:R-:W-:Y:S02]  /*8ab0*/  HADD2.F32 R194, -RZ, R194.H0_H0 ;  /* 0x200000c2ffc27230 */ /* 0x000fe40000004100 */
[----:B------:R-:W-:Y:S01]  /*8ac0*/  FFMA R160, R193, UR45, R160 ;  /* 0x0000002dc1a07c23 */ /* 0x000fe200080000a0 */
[----:B------:R-:W-:Y:S01]  /*8ad0*/  HADD2.F32 R192, -RZ, R210.H1_H1 ;  /* 0x300000d2ffc07230 */ /* 0x000fe20000004100 */
[----:B------:R-:W4:Y:S01]  /*8ae0*/  LDL.LU.S16 R200, [R1+0x12] ;  /* 0x0000120001c87983 */ /* 0x000f220000300600 */
[----:B------:R-:W-:Y:S02]  /*8af0*/  HADD2.F32 R195, -RZ, R195.H0_H0 ;  /* 0x200000c3ffc37230 */ /* 0x000fe40000004100 */
[----:B------:R-:W-:Y:S01]  /*8b00*/  FFMA R161, R116, UR45, R161 ;  /* 0x0000002d74a17c23 */ /* 0x000fe200080000a1 */
[----:B------:R-:W-:Y:S01]  /*8b10*/  HADD2.F32 R193, -RZ, R235.H0_H0 ;  /* 0x200000ebffc17230 */ /* 0x000fe20000004100 */
[----:B------:R-:W4:Y:S01]  /*8b20*/  LDL.S16 R201, [R1+0xc] ;  /* 0x00000c0001c97983 */ /* 0x000f220000100600 */
[----:B------:R-:W-:Y:S01]  /*8b30*/  HADD2.F32 R162, -RZ, R94.H0_H0 ;  /* 0x2000005effa27230 */ /* 0x000fe20000004100 */
[----:B------:R-:W-:Y:S01]  /*8b40*/  F2FP.SATFINITE.E4M3.F32.PACK_AB_MERGE_C R93, R7, R6, R8 ;  /* 0x00000006075d723e */ /* 0x000fe20004807008 */
[----:B------:R-:W-:Y:S01]  /*8b50*/  HADD2.F32 R153, -RZ, R179.H0_H0 ;  /* 0x200000b3ff997230 */ /* 0x000fe20000004100 */
[----:B------:R-:W4:Y:S01]  /*8b60*/  LDL.LU.S16 R203, [R1+0xe] ;  /* 0x00000e0001cb7983 */ /* 0x000f220000300600 */
[----:B------:R-:W-:Y:S01]  /*8b70*/  HADD2.F32 R185, -RZ, R95.H0_H0 ;  /* 0x2000005fffb97230 */ /* 0x000fe20000004100 */
[----:B------:R-:W-:Y:S01]  /*8b80*/  F2FP.SATFINITE.E4M3.F32.PACK_AB_MERGE_C R160, R161, R160, RZ ;  /* 0x000000a0a1a0723e */ /* 0x000fe200048070ff */
[----:B------:R-:W-:Y:S01]  /*8b90*/  FFMA R136, R163, UR45, R136 ;  /* 0x0000002da3887c23 */ /* 0x000fe20008000088 */
[----:B------:R-:W-:Y:S01]  /*8ba0*/  HADD2.F32 R163, -RZ, R213.H0_H0 ;  /* 0x200000d5ffa37230 */ /* 0x000fe20000004100 */
[----:B------:R-:W4:Y:S01]  /*8bb0*/  LDL.S16 R202, [R1+0x8] ;  /* 0x0000080001ca7983 */ /* 0x000f220000100600 */
[----:B------:R-:W-:Y:S01]  /*8bc0*/  F2FP.SATFINITE.E4M3.F32.PACK_AB_MERGE_C R94, R11, R10, R12 ;  /* 0x0000000a0b5e723e */ /* 0x000fe2000480700c */
[----:B------:R-:W-:Y:S01]  /*8bd0*/  FFMA R137, R194, UR45, R137 ;  /* 0x0000002dc2897c23 */ /* 0x000fe20008000089 */
[----:B------:R-:W-:Y:S01]  /*8be0*/  HADD2.F32 R194, -RZ, R216.H1_H1 ;  /* 0x300000d8ffc27230 */ /* 0x000fe20000004100 */
[----:B------:R-:W4:Y:S01]  /*8bf0*/  LDL.LU.S16 R207, [R1+0xa] ;  /* 0x00000a0001cf7983 */ /* 0x000f220000300600 */
[----:B------:R-:W-:Y:S01]  /*8c00*/  F2FP.SATFINITE.E4M3.F32.PACK_AB_MERGE_C R95, R15, R14, R16 ;  /* 0x0000000e0f5f723e */ /* 0x000fe20004807010 */
[----:B------:R-:W-:Y:S01]  /*8c10*/  FFMA R138, R195, UR45, R138 ;  /* 0x0000002dc38a7c23 */ /* 0x000fe2000800008a */
[----:B------:R-:W-:Y:S01]  /*8c20*/  HADD2.F32 R195, -RZ, R215.H0_H0 ;  /* 0x200000d7ffc37230 */ /* 0x000fe20000004100 */
[----:B------:R-:W4:Y:S01]  /*8c30*/  LDL.S16 R206, [R1+0x4] ;  /* 0x0000040001ce7983 */ /* 0x000f220000100600 */
[----:B------:R-:W-:Y:S01]  /*8c40*/  F2FP.SATFINITE.E4M3.F32.PACK_AB_MERGE_C R156, R157, R156, RZ ;  /* 0x0000009c9d9c723e */ /* 0x000fe200048070ff */
[----:B------:R-:W-:Y:S01]  /*8c50*/  FFMA R139, R162, UR45, R139 ;  /* 0x0000002da28b7c23 */ /* 0x000fe2000800008b */
[----:B------:R-:W-:Y:S01]  /*8c60*/  HADD2.F32 R162, -RZ, R218.H1_H1 ;  /* 0x300000daffa27230 */ /* 0x000fe20000004100 */
[----:B------:R-:W4:Y:S01]  /*8c70*/  LDL.LU.S16 R205, [R1+0x6] ;  /* 0x0000060001cd7983 */ /* 0x000f220000300600 */
[----:B------:R-:W-:Y:S01]  /*8c80*/  FFMA R140, R185, UR45, R140 ;  /* 0x0000002db98c7c23 */ /* 0x000fe2000800008c */
[----:B------:R-:W-:Y:S02]  /*8c90*/  HADD2.F32 R185, -RZ, R217.H0_H0 ;  /* 0x200000d9ffb97230 */ /* 0x000fe40000004100 */
[----:B------:R-:W4:Y:S01]  /*8ca0*/  LDL.LU.S16 R204, [R1] ;  /* 0x0000000001cc7983 */ /* 0x000f220000300600 */
[----:B------:R-:W1:Y:S02]  /*8cb0*/  S2R R161, SR_TID.X ;  /* 0x0000000000a17919 */ /* 0x000e640000002100 */
[----:B-1----:R-:W-:Y:S01]  /*8cc0*/  LOP3.LUT P0, RZ, R161, 0x60, RZ, 0xc0, !PT ;  /* 0x00000060a1ff7812 */ /* 0x002fe2000780c0ff */
[----:B--2---:R-:W-:Y:S02]  /*8cd0*/  HADD2.F32 R196, -RZ, R196.H0_H0 ;  /* 0x200000c4ffc47230 */ /* 0x004fe40000004100 */
[----:B---3--:R-:W-:Y:S03]  /*8ce0*/  HADD2.F32 R197, -RZ, R197.H0_H0 ;  /* 0x200000c5ffc57230 */ /* 0x008fe60000004100 */
[----:B------:R-:W-:Y:S01]  /*8cf0*/  FFMA R141, R196, UR45, R141 ;  /* 0x0000002dc48d7c23 */ /* 0x000fe2000800008d */
[----:B------:R-:W-:Y:S02]  /*8d00*/  HADD2.F32 R196, -RZ, R220.H1_H1 ;  /* 0x300000dcffc47230 */ /* 0x000fe40000004100 */
[----:B----4-:R-:W-:Y:S01]  /*8d10*/  HADD2.F32 R184, -RZ, R88.H0_H0 ;  /* 0x20000058ffb87230 */ /* 0x010fe20000004100 */
[----:B------:R-:W-:Y:S01]  /*8d20*/  F2FP.SATFINITE.E4M3.F32.PACK_AB_MERGE_C R88, R19, R18, R20 ;  /* 0x000000121358723e */ /* 0x000fe20004807014 */
[----:B------:R-:W-:Y:S02]  /*8d30*/  HADD2.F32 R20, -RZ, R168.H1_H1 ;  /* 0x300000a8ff147230 */ /* 0x000fe40000004100 */
[----:B------:R-:W-:Y:S01]  /*8d40*/  FFMA R142, R197, UR45, R142 ;  /* 0x0000002dc58e7c23 */ /* 0x000fe2000800008e */
[----:B------:R-:W-:Y:S02]  /*8d50*/  HADD2.F32 R197, -RZ, R219.H0_H0 ;  /* 0x200000dbffc57230 */ /* 0x000fe40000004100 */
[----:B------:R-:W-:Y:S01]  /*8d60*/  FFMA R143, R184, UR45, R143 ;  /* 0x0000002db88f7c23 */ /* 0x000fe2000800008f */
[----:B------:R-:W-:Y:S01]  /*8d70*/  HADD2.F32 R187, -RZ, R89.H0_H0 ;  /* 0x20000059ffbb7230 */ /* 0x000fe20000004100 */
[----:B------:R-:W-:Y:S01]  /*8d80*/  F2FP.SATFINITE.E4M3.F32.PACK_AB_MERGE_C R89, R23, R22, R152 ;  /* 0x000000161759723e */ /* 0x000fe20004807098 */
[----:B------:R-:W-:Y:S02]  /*8d90*/  HADD2.F32 R184, -RZ, R222.H1_H1 ;  /* 0x300000deffb87230 */ /* 0x000fe40000004100 */
[----:B------:R-:W-:Y:S02]  /*8da0*/  HADD2.F32 R198, -RZ, R198.H0_H0 ;  /* 0x200000c6ffc67230 */ /* 0x000fe40000004100 */
[----:B------:R-:W-:Y:S01]  /*8db0*/  FFMA R144, R187, UR45, R144 ;  /* 0x0000002dbb907c23 */ /* 0x000fe20008000090 */
[----:B------:R-:W-:Y:S01]  /*8dc0*/  HADD2.F32 R187, -RZ, R221.H0_H0 ;  /* 0x200000ddffbb7230 */ /* 0x000fe20000004100 */
[----:B------:R-:W-:Y:S01]  /*8dd0*/  F2FP.SATFINITE.E4M3.F32.PACK_AB_MERGE_C R157, R143, R142, RZ ;  /* 0x0000008e8f9d723e */ /* 0x000fe200048070ff */
[----:B------:R-:W-:Y:S02]  /*8de0*/  HADD2.F32 R199, -RZ, R199.H0_H0 ;  /* 0x200000c7ffc77230 */ /* 0x000fe40000004100 */
[----:B------:R-:W-:Y:S01]  /*8df0*/  FFMA R145, R198, UR45, R145 ;  /* 0x0000002dc6917c23 */ /* 0x000fe20008000091 */
[----:B------:R-:W-:Y:S01]  /*8e00*/  HADD2.F32 R198, -RZ, R224.H1_H1 ;  /* 0x300000e0ffc67230 */ /* 0x000fe20000004100 */
[----:B------:R-:W-:Y:S01]  /*8e10*/  F2FP.SATFINITE.E4M3.F32.PACK_AB_MERGE_C R157, R141, R140, R157 ;  /* 0x0000008c8d9d723e */ /* 0x000fe2000480709d */
[----:B------:R-:W-:Y:S01]  /*8e20*/  HADD2.F32 R186, -RZ, R90.H0_H0 ;  /* 0x2000005affba7230 */ /* 0x000fe20000004100 */
[----:B------:R-:W-:Y:S01]  /*8e30*/  F2FP.SATFINITE.E4M3.F32.PACK_AB_MERGE_C R90, R155, R154, R156 ;  /* 0x0000009a9b5a723e */ /* 0x000fe2000480709c */
[----:B------:R-:W-:Y:S01]  /*8e40*/  HADD2.F32 R23, -RZ, R183.H0_H0 ;  /* 0x200000b7ff177230 */ /* 0x000fe20000004100 */
[----:B------:R-:W-:Y:S01]  /*8e50*/  F2FP.SATFINITE.E4M3.F32.PACK_AB_MERGE_C R156, R139, R138, RZ ;  /* 0x0000008a8b9c723e */ /* 0x000fe200048070ff */
[----:B------:R-:W-:Y:S01]  /*8e60*/  HADD2.F32 R165, -RZ, R91.H0_H0 ;  /* 0x2000005bffa57230 */ /* 0x000fe20000004100 */
[----:B------:R-:W-:Y:S01]  /*8e70*/  F2FP.SATFINITE.E4M3.F32.PACK_AB_MERGE_C R91, R159, R158, R160 ;  /* 0x0000009e9f5b723e */ /* 0x000fe200048070a0 */
[----:B------:R-:W-:Y:S01]  /*8e80*/  HADD2.F32 R22, -RZ, R183.H1_H1 ;  /* 0x300000b7ff167230 */ /* 0x000fe20000004100 */
[----:B------:R-:W-:Y:S01]  /*8e90*/  F2FP.SATFINITE.E4M3.F32.PACK_AB_MERGE_C R156, R137, R136, R156 ;  /* 0x00000088899c723e */ /* 0x000fe2000480709c */
[----:B------:R-:W-:Y:S02]  /*8ea0*/  HADD2.F32 R200, -RZ, R200.H0_H0 ;  /* 0x200000c8ffc87230 */ /* 0x000fe40000004100 */
[----:B------:R-:W-:Y:S01]  /*8eb0*/  FFMA R146, R199, UR45, R146 ;  /* 0x0000002dc7927c23 */ /* 0x000fe20008000092 */
[----:B------:R-:W-:Y:S02]  /*8ec0*/  HADD2.F32 R199, -RZ, R223.H0_H0 ;  /* 0x200000dfffc77230 */ /* 0x000fe40000004100 */
[----:B------:R-:W-:Y:S01]  /*8ed0*/  FFMA R147, R186, UR45, R147 ;  /* 0x0000002dba937c23 */ /* 0x000fe20008000093 */
[----:B------:R-:W-:Y:S02]  /*8ee0*/  HADD2.F32 R201, -RZ, R201.H0_H0 ;  /* 0x200000c9ffc97230 */ /* 0x000fe40000004100 */
[----:B------:R-:W-:Y:S01]  /*8ef0*/  FFMA R148, R165, UR45, R148 ;  /* 0x0000002da5947c23 */ /* 0x000fe20008000094 */
[----:B------:R-:W-:Y:S02]  /*8f00*/  HADD2.F32 R186, -RZ, R226.H1_H1 ;  /* 0x300000e2ffba7230 */ /* 0x000fe40000004100 */
[----:B------:R-:W-:Y:S01]  /*8f10*/  FFMA R149, R200, UR45, R149 ;  /* 0x0000002dc8957c23 */ /* 0x000fe20008000095 */
[----:B------:R-:W-:Y:S01]  /*8f20*/  HADD2.F32 R188, -RZ, R203.H0_H0 ;  /* 0x200000cbffbc7230 */ /* 0x000fe20000004100 */
[----:B------:R-:W-:Y:S01]  /*8f30*/  F2FP.SATFINITE.E4M3.F32.PACK_AB_MERGE_C R147, R147, R146, RZ ;  /* 0x000000929393723e */ /* 0x000fe200048070ff */
[----:B------:R-:W-:Y:S01]  /*8f40*/  HADD2.F32 R165, -RZ, R225.H0_H0 ;  /* 0x200000e1ffa57230 */ /* 0x000fe20000004100 */
[----:B------:R-:W-:Y:S01]  /*8f50*/  SHF.L.U32 R146, R161, 0x4, RZ ;  /* 0x00000004a1927819 */ /* 0x000fe200000006ff */
[----:B------:R-:W-:Y:S01]  /*8f60*/  HADD2.F32 R189, -RZ, R202.H0_H0 ;  /* 0x200000caffbd7230 */ /* 0x000fe20000004100 */
[----:B------:R-:W-:Y:S01]  /*8f70*/  F2FP.SATFINITE.E4M3.F32.PACK_AB_MERGE_C R158, R145, R144, R147 ;  /* 0x00000090919e723e */ /* 0x000fe20004807093 */
[----:B------:R-:W-:Y:S01]  /*8f80*/  HADD2.F32 R200, -RZ, R227.H1_H1 ;  /* 0x300000e3ffc87230 */ /* 0x000fe20000004100 */
[----:B------:R-:W-:Y:S01]  /*8f90*/  LOP3.LUT R146, R146, 0x7f0, RZ, 0xc0, !PT ;  /* 0x000007f092927812 */ /* 0x000fe200078ec0ff */
        /* <DEDUP_REMOVED lines=10> */
[----:B------:R-:W-:Y:S02]  /*9040*/  HADD2.F32 R205, -RZ, R214.H0_H0 ;  /* 0x200000d6ffcd7230 */ /* 0x000fe40000004100 */
[----:B------:R-:W-:Y:S01]  /*9050*/  FFMA R122, R203, UR45, R122 ;  /* 0x0000002dcb7a7c23 */ /* 0x000fe2000800007a */
[----:B------:R-:W-:Y:S01]  /*9060*/  HADD2.F32 R117, -RZ, R204.H0_H0 ;  /* 0x200000ccff757230 */ /* 0x000fe20000004100 */
[----:B------:R-:W-:Y:S01]  /*9070*/  F2FP.SATFINITE.E4M3.F32.PACK_AB_MERGE_C R159, R149, R148, R150 ;  /* 0x00000094959f723e */ /* 0x000fe20004807096 */
[----:B------:R-:W-:Y:S02]  /*9080*/  HADD2.F32 R204, -RZ, R2.H0_H0 ;  /* 0x20000002ffcc7230 */ /* 0x000fe40000004100 */
[----:B------:R-:W-:Y:S01]  /*9090*/  FFMA R123, R164, UR45, R123 ;  /* 0x0000002da47b7c23 */ /* 0x000fe2000800007b */
[----:B------:R-:W-:Y:S02]  /*90a0*/  HADD2.F32 R209, -RZ, R210.H0_H0 ;  /* 0x200000d2ffd17230 */ /* 0x000fe40000004100 */
[----:B------:R-:W-:Y:S01]  /*90b0*/  FFMA R124, R117, UR45, R124 ;  /* 0x0000002d757c7c23 */ /* 0x000fe2000800007c */
[----:B------:R-:W-:Y:S02]  /*90c0*/  HADD2.F32 R210, -RZ, R235.H1_H1 ;  /* 0x300000ebffd27230 */ /* 0x000fe40000004100 */
[----:B------:R-:W-:Y:S01]  /*90d0*/  FFMA R125, R204, UR45, R125 ;  /* 0x0000002dcc7d7c23 */ /* 0x000fe2000800007d */
[--C-:B------:R-:W-:Y:S02]  /*90e0*/  HADD2.F32 R211, -RZ, R212.reuse.H0_H0 ;  /* 0x200000d4ffd37230 */ /* 0x100fe40000004100 */
[----:B------:R-:W-:Y:S01]  /*90f0*/  FFMA R126, R205, UR45, R126 ;  /* 0x0000002dcd7e7c23 */ /* 0x000fe2000800007e */
[----:B------:R-:W-:Y:S02]  /*9100*/  HADD2.F32 R212, -RZ, R212.H1_H1 ;  /* 0x300000d4ffd47230 */ /* 0x000fe40000004100 */
[----:B------:R-:W-:Y:S01]  /*9110*/  FFMA R127, R190, UR45, R127 ;  /* 0x0000002dbe7f7c23 */ /* 0x000fe2000800007f */
[----:B------:R-:W-:Y:S02]  /*9120*/  HADD2.F32 R214, -RZ, R213.H1_H1 ;  /* 0x300000d5ffd67230 */ /* 0x000fe40000004100 */
[----:B------:R-:W-:Y:S01]  /*9130*/  FFMA R128, R191, UR45, R128 ;  /* 0x0000002dbf807c23 */ /* 0x000fe20008000080 */
[----:B------:R-:W-:Y:S02]  /*9140*/  HADD2.F32 R213, -RZ, R216.H0_H0 ;  /* 0x200000d8ffd57230 */ /* 0x000fe40000004100 */
        /* <DEDUP_REMOVED lines=17> */
[----:B------:R-:W-:Y:S01]  /*9260*/  HADD2.F32 R224, -RZ, R223.H1_H1 ;  /* 0x300000dfffe07230 */ /* 0x000fe20000004100 */
[----:B------:R-:W1:Y:S01]  /*9270*/  LDTM.x16 R4, tmem[UR4+0xa0] ;  /* 0x0000a004000479ee */ /* 0x000e620008240000 */
[----:B------:R-:W-:Y:S01]  /*9280*/  HADD2.F32 R223, -RZ, R226.H0_H0 ;  /* 0x200000e2ffdf7230 */ /* 0x000fe20000004100 */
[----:B------:R-:W-:Y:S01]  /*9290*/  NOP ;  /* 0x0000000000007918 */ /* 0x000fe20000000000 */
[----:B------:R-:W-:Y:S01]  /*92a0*/  HADD2.F32 R226, -RZ, R225.H1_H1 ;  /* 0x300000e1ffe27230 */ /* 0x000fe20000004100 */
[----:B-1----:R-:W-:Y:S01]  /*92b0*/  SYNCS.ARRIVE.TRANS64.RED.A1T0 RZ, [UR5], RZ ;  /* 0x000000ffffff79a7 */ /* 0x002fe20008100405 */
[----:B------:R-:W-:Y:S01]  /*92c0*/  HADD2.F32 R225, -RZ, R227.H0_H0 ;  /* 0x200000e3ffe17230 */ /* 0x000fe20000004100 */
[----:B------:R1:W-:Y:S01]  /*92d0*/  STS.128 [R146+UR6+0x5900], R92 ;  /* 0x0059005c92007988 */ /* 0x0003e20008000c06 */
[--C-:B------:R-:W-:Y:S02]  /*92e0*/  HADD2.F32 R201, -RZ, R228.reuse.H0_H0 ;  /* 0x200000e4ffc97230 */ /* 0x100fe40000004100 */
[----:B------:R-:W-:Y:S01]  /*92f0*/  FFMA R106, R211, UR45, R106 ;  /* 0x0000002dd36a7c23 */ /* 0x000fe2000800006a */
[----:B------:R-:W-:Y:S02]  /*9300*/  HADD2.F32 R228, -RZ, R228.H1_H1 ;  /* 0x300000e4ffe47230 */ /* 0x000fe40000004100 */
[----:B------:R-:W-:Y:S01]  /*9310*/  FFMA R107, R212, UR45, R107 ;  /* 0x0000002dd46b7c23 */ /* 0x000fe2000800006b */
[--C-:B------:R-:W-:Y:S02]  /*9320*/  HADD2.F32 R227, -RZ, R230.reuse.H0_H0 ;  /* 0x200000e6ffe37230 */ /* 0x100fe40000004100 */
[----:B------:R-:W-:Y:S01]  /*9330*/  FFMA R104, R163, UR45, R104 ;  /* 0x0000002da3687c23 */ /* 0x000fe20008000068 */
[----:B------:R-:W-:Y:S01]  /*9340*/  HADD2.F32 R188, -RZ, R230.H1_H1 ;  /* 0x300000e6ffbc7230 */ /* 0x000fe20000004100 */
        /* <DEDUP_REMOVED lines=8> */
[----:B------:R3:W5:Y:S01]  /*93d0*/  LDL.LU R2, [R1+0x90] ;  /* 0x0000900001027983 */ /* 0x0007620000300800 */
[--C-:B------:R-:W-:Y:S02]  /*93e0*/  HADD2.F32 R203, -RZ, R231.reuse.H0_H0 ;  /* 0x200000e7ffcb7230 */ /* 0x100fe40000004100 */
[----:B------:R-:W-:Y:S01]  /*93f0*/  FFMA R108, R195, UR45, R108 ;  /* 0x0000002dc36c7c23 */ /* 0x000fe2000800006c */
[----:B------:R-:W-:Y:S02]  /*9400*/  HADD2.F32 R232, -RZ, R231.H1_H1 ;  /* 0x300000e7ffe87230 */ /* 0x000fe40000004100 */
[----:B------:R-:W-:Y:S01]  /*9410*/  FFMA R109, R216, UR45, R109 ;  /* 0x0000002dd86d7c23 */ /* 0x000fe2000800006d */
[--C-:B------:R-:W-:Y:S01]  /*9420*/  HADD2.F32 R231, -RZ, R233.reuse.H0_H0 ;  /* 0x200000e9ffe77230 */ /* 0x100fe20000004100 */
[----:B------:R-:W-:Y:S01]  /*9430*/  F2FP.SATFINITE.E4M3.F32.PACK_AB_MERGE_C R122, R123, R122, RZ ;  /* 0x0000007a7b7a723e */ /* 0x000fe200048070ff */
[----:B------:R-:W-:Y:S01]  /*9440*/  HADD2.F32 R164, -RZ, R233.H1_H1 ;  /* 0x300000e9ffa47230 */ /* 0x000fe20000004100 */
[----:B------:R-:W-:Y:S01]  /*9450*/  F2FP.SATFINITE.E4M3.F32.PACK_AB_MERGE_C R126, R127, R126, RZ ;  /* 0x0000007e7f7e723e */ /* 0x000fe200048070ff */
[--C-:B------:R-:W-:Y:S01]  /*9460*/  HADD2.F32 R233, -RZ, R234.reuse.H0_H0 ;  /* 0x200000eaffe97230 */ /* 0x100fe20000004100 */
[----:B------:R-:W-:Y:S01]  /*9470*/  F2FP.SATFINITE.E4M3.F32.PACK_AB_MERGE_C R130, R131, R130, RZ ;  /* 0x000000828382723e */ /* 0x000fe200048070ff */
[----:B------:R-:W-:Y:S01]  /*9480*/  HADD2.F32 R234, -RZ, R234.H1_H1 ;  /* 0x300000eaffea7230 */ /* 0x000fe20000004100 */
[----:B------:R-:W-:Y:S01]  /*9490*/  F2FP.SATFINITE.E4M3.F32.PACK_AB_MERGE_C R123, R135, R134, RZ ;  /* 0x00000086877b723e */ /* 0x000fe200048070ff */
[--C-:B------:R-:W-:Y:S01]  /*94a0*/  HADD2.F32 R235, -RZ, R237.reuse.H0_H0 ;  /* 0x200000edffeb7230 */ /* 0x100fe20000004100 */
[----:B------:R-:W-:Y:S01]  /*94b0*/  F2FP.SATFINITE.E4M3.F32.PACK_AB_MERGE_C R106, R107, R106, RZ ;  /* 0x0000006a6b6a723e */ /* 0x000fe200048070ff */
[----:B------:R-:W-:Y:S01]  /*94c0*/  HADD2.F32 R204, -RZ, R237.H1_H1 ;  /* 0x300000edffcc7230 */ /* 0x000fe20000004100 */
[----:B-1----:R-:W4:Y:S01]  /*94d0*/  LDL.LU.64 R94, [R1+0x88] ;  /* 0x00008800015e7983 */ /* 0x002f220000300a00 */
[----:B------:R-:W-:Y:S01]  /*94e0*/  F2FP.SATFINITE.E4M3.F32.PACK_AB_MERGE_C R120, R121, R120, R122 ;  /* 0x000000787978723e */ /* 0x000fe2000480707a */
[----:B------:R-:W-:Y:S01]  /*94f0*/  FFMA R114, R215, UR45, R114 ;  /* 0x0000002dd7727c23 */ /* 0x000fe20008000072 */
[--C-:B------:R-:W-:Y:S01]  /*9500*/  HADD2.F32 R205, -RZ, R236.reuse.H0_H0 ;  /* 0x200000ecffcd7230 */ /* 0x100fe20000004100 */
[----:B------:R-:W-:Y:S01]  /*9510*/  F2FP.SATFINITE.E4M3.F32.PACK_AB_MERGE_C R121, R125, R124, R126 ;  /* 0x0000007c7d79723e */ /* 0x000fe2000480707e */
[----:B------:R-:W-:Y:S01]  /*9520*/  FFMA R115, R162, UR45, R115 ;  /* 0x0000002da2737c23 */ /* 0x000fe20008000073 */
[----:B------:R-:W3:Y:S01]  /*9530*/  LDL.LU.64 R92, [R1+0x80] ;  /* 0x00008000015c7983 */ /* 0x000ee20000300a00 */
[----:B------:R-:W-:Y:S01]  /*9540*/  F2FP.SATFINITE.E4M3.F32.PACK_AB_MERGE_C R122, R129, R128, R130 ;  /* 0x00000080817a723e */ /* 0x000fe20004807082 */
[----:B------:R-:W-:Y:S01]  /*9550*/  FFMA R112, R185, UR45, R112 ;  /* 0x0000002db9707c23 */ /* 0x000fe20008000070 */
[----:B------:R-:W-:Y:S01]  /*9560*/  HADD2.F32 R236, -RZ, R236.H1_H1 ;  /* 0x300000ecffec7230 */ /* 0x000fe20000004100 */
[----:B------:R-:W-:Y:S01]  /*9570*/  F2FP.SATFINITE.E4M3.F32.PACK_AB_MERGE_C R123, R133, R132, R123 ;  /* 0x00000084857b723e */ /* 0x000fe2000480707b */
[----:B------:R-:W-:Y:S01]  /*9580*/  FFMA R113, R218, UR45, R113 ;  /* 0x0000002dda717c23 */ /* 0x000fe20008000071 */
[----:B--2---:R-:W2:Y:S01]  /*9590*/  LDL.LU.64 R90, [R1+0x78] ;  /* 0x00007800015a7983 */ /* 0x004ea20000300a00 */
[----:B------:R-:W-:Y:S01]  /*95a0*/  F2FP.SATFINITE.E4M3.F32.PACK_AB_MERGE_C R124, R117, R116, R106 ;  /* 0x00000074757c723e */ /* 0x000fe2000480706a */
[----:B------:R-:W-:Y:S01]  /*95b0*/  FFMA R118, R217, UR45, R118 ;  /* 0x0000002dd9767c23 */ /* 0x000fe20008000076 */
[----:B------:R-:W-:Y:S01]  /*95c0*/  HADD2.F32 R237, -RZ, R239.H0_H0 ;  /* 0x200000efffed7230 */ /* 0x000fe20000004100 */
[----:B------:R-:W-:Y:S01]  /*95d0*/  F2FP.SATFINITE.E4M3.F32.PACK_AB_MERGE_C R110, R111, R110, RZ ;  /* 0x0000006e6f6e723e */ /* 0x000fe200048070ff */
[----:B------:R-:W-:Y:S01]  /*95e0*/  FFMA R119, R196, UR45, R119 ;  /* 0x0000002dc4777c23 */ /* 0x000fe20008000077 */
[----:B------:R-:W4:Y:S01]  /*95f0*/  LDL.LU.64 R88, [R1+0x70] ;  /* 0x0000700001587983 */ /* 0x000f220000300a00 */
[----:B------:R-:W-:Y:S01]  /*9600*/  F2FP.SATFINITE.E4M3.F32.PACK_AB_MERGE_C R114, R115, R114, RZ ;  /* 0x000000727372723e */ /* 0x000fe200048070ff */
[--C-:B------:R-:W-:Y:S01]  /*9610*/  HADD2.F32 R191, -RZ, R238.reuse.H0_H0 ;  /* 0x200000eeffbf7230 */ /* 0x100fe20000004100 */
[----:B------:R-:W-:Y:S01]  /*9620*/  F2FP.SATFINITE.E4M3.F32.PACK_AB_MERGE_C R125, R105, R104, R110 ;  /* 0x00000068697d723e */ /* 0x000fe2000480706e */
[----:B------:R-:W-:Y:S01]  /*9630*/  HADD2.F32 R238, -RZ, R238.H1_H1 ;  /* 0x300000eeffee7230 */ /* 0x000fe20000004100 */
[----:B------:R-:W-:Y:S01]  /*9640*/  F2FP.SATFINITE.E4M3.F32.PACK_AB_MERGE_C R126, R109, R108, R114 ;  /* 0x0000006c6d7e723e */ /* 0x000fe20004807072 */
[----:B------:R1:W-:Y:S01]  /*9650*/  STS.128 [R146+UR6+0x6900], R156 ;  /* 0x0069009c92007988 */ /* 0x0003e20008000c06 */
[----:B------:R-:W-:Y:S01]  /*9660*/  F2FP.SATFINITE.E4M3.F32.PACK_AB_MERGE_C R118, R119, R118, RZ ;  /* 0x000000767776723e */ /* 0x000fe200048070ff */
[--C-:B------:R-:W-:Y:S02]  /*9670*/  HADD2.F32 R207, -RZ, R240.reuse.H0_H0 ;  /* 0x200000f0ffcf7230 */ /* 0x100fe40000004100 */
[----:B------:R-:W-:Y:S01]  /*9680*/  FMUL R0, R4, UR37 ;  /* 0x0000002504007c20 */ /* 0x000fe20008400000 */
[----:B------:R-:W-:Y:S01]  /*9690*/  HADD2.F32 R240, -RZ, R240.H1_H1 ;  /* 0x300000f0fff07230 */ /* 0x000fe20000004100 */
[----:B------:R-:W-:Y:S01]  /*96a0*/  F2FP.SATFINITE.E4M3.F32.PACK_AB_MERGE_C R127, R113, R112, R118 ;  /* 0x00000070717f723e */ /* 0x000fe20004807076 */
[--C-:B------:R-:W-:Y:S02]  /*96b0*/  HADD2.F32 R167, -RZ, R242.reuse.H0_H0 ;  /* 0x200000f2ffa77230 */ /* 0x100fe40000004100 */
[----:B------:R-:W-:Y:S01]  /*96c0*/  FMUL R3, R5, UR37 ;  /* 0x0000002505037c20 */ /* 0x000fe20008400000 */
[----:B------:R1:W-:Y:S01]  /*96d0*/  STS.128 [R146+UR6+0x7100], R120 ;  /* 0x0071007892007988 */ /* 0x0003e20008000c06 */
[----:B------:R-:W-:Y:S02]  /*96e0*/  HADD2.F32 R242, -RZ, R242.H1_H1 ;  /* 0x300000f2fff27230 */ /* 0x000fe40000004100 */
[----:B------:R-:W-:Y:S01]  /*96f0*/  FMUL R4, R8, UR37 ;  /* 0x0000002508047c20 */ /* 0x000fe20008400000 */
[----:B------:R-:W-:Y:S02]  /*9700*/  HADD2.F32 R209, -RZ, R245.H0_H0 ;  /* 0x200000f5ffd17230 */ /* 0x000fe40000004100 */
[----:B------:R-:W-:Y:S01]  /*9710*/  FMUL R5, R9, UR37 ;  /* 0x0000002509057c20 */ /* 0x000fe20008400000 */
[--C-:B------:R-:W-:Y:S02]  /*9720*/  HADD2.F32 R193, -RZ, R246.reuse.H0_H0 ;  /* 0x200000f6ffc17230 */ /* 0x100fe40000004100 */
[----:B------:R-:W-:Y:S01]  /*9730*/  FMUL R8, R12, UR37 ;  /* 0x000000250c087c20 */ /* 0x000fe20008400000 */
[----:B------:R-:W-:Y:S01]  /*9740*/  HADD2.F32 R246, -RZ, R246.H1_H1 ;  /* 0x300000f6fff67230 */ /* 0x000fe20000004100 */
[----:B------:R1:W-:Y:S01]  /*9750*/  STS.128 [R146+UR6+0x7900], R124 ;  /* 0x0079007c92007988 */ /* 0x0003e20008000c06 */
[--C-:B------:R-:W-:Y:S02]  /*9760*/  HADD2.F32 R211, -RZ, R248.reuse.H0_H0 ;  /* 0x200000f8ffd37230 */ /* 0x100fe40000004100 */
[----:B------:R-:W-:Y:S01]  /*9770*/  FMUL R9, R13, UR37 ;  /* 0x000000250d097c20 */ /* 0x000fe20008400000 */
[----:B------:R-:W-:Y:S02]  /*9780*/  HADD2.F32 R248, -RZ, R248.H1_H1 ;  /* 0x300000f8fff87230 */ /* 0x000fe40000004100 */
[----:B------:R-:W-:Y:S01]  /*9790*/  FMUL R12, R16, UR37 ;  /* 0x00000025100c7c20 */ /* 0x000fe20008400000 */
[--C-:B------:R-:W-:Y:S02]  /*97a0*/  HADD2.F32 R163, -RZ, R250.reuse.H0_H0 ;  /* 0x200000faffa37230 */ /* 0x100fe40000004100 */
[----:B------:R-:W-:Y:S01]  /*97b0*/  FMUL R13, R17, UR37 ;  /* 0x00000025110d7c20 */ /* 0x000fe20008400000 */
[----:B------:R-:W-:Y:S02]  /*97c0*/  HADD2.F32 R250, -RZ, R250.H1_H1 ;  /* 0x300000fafffa7230 */ /* 0x000fe40000004100 */
[----:B------:R-:W-:Y:S01]  /*97d0*/  FMUL R6, R6, UR37 ;  /* 0x0000002506067c20 */ /* 0x000fe20008400000 */
[----:B------:R-:W-:Y:S02]  /*97e0*/  HADD2.F32 R213, -RZ, R182.H0_H0 ;  /* 0x200000b6ffd57230 */ /* 0x000fe40000004100 */
[----:B------:R-:W-:Y:S01]  /*97f0*/  FMUL R7, R7, UR37 ;  /* 0x0000002507077c20 */ /* 0x000fe20008400000 */
        /* <DEDUP_REMOVED lines=12> */
[----:B------:R-:W-:Y:S02]  /*98c0*/  HADD2.F32 R152, -RZ, R179.H1_H1 ;  /* 0x300000b3ff987230 */ /* 0x000fe40000004100 */
[--C-:B------:R-:W-:Y:S02]  /*98d0*/  HADD2.F32 R155, -RZ, R175.reuse.H0_H0 ;  /* 0x200000afff9b7230 */ /* 0x100fe40000004100 */
[----:B------:R-:W-:Y:S02]  /*98e0*/  HADD2.F32 R154, -RZ, R175.H1_H1 ;  /* 0x300000afff9a7230 */ /* 0x000fe40000004100 */
[----:B------:R-:W-:Y:S02]  /*98f0*/  HADD2.F32 R190, -RZ, R239.H1_H1 ;  /* 0x300000efffbe7230 */ /* 0x000fe40000004100 */
[--C-:B------:R-:W-:Y:S02]  /*9900*/  HADD2.F32 R239, -RZ, R241.reuse.H0_H0 ;  /* 0x200000f1ffef7230 */ /* 0x100fe40000004100 */
[----:B------:R-:W-:Y:S02]  /*9910*/  HADD2.F32 R206, -RZ, R241.H1_H1 ;  /* 0x300000f1ffce7230 */ /* 0x000fe40000004100 */
[--C-:B------:R-:W-:Y:S02]  /*9920*/  HADD2.F32 R241, -RZ, R243.reuse.H0_H0 ;  /* 0x200000f3fff17230 */ /* 0x100fe40000004100 */
        /* <DEDUP_REMOVED lines=29> */
[----:B----4-:R-:W-:Y:S01]  /*9b00*/  FFMA R88, R197, UR45, R88 ;  /* 0x0000002dc5587c23 */ /* 0x010fe20008000058 */
[----:B------:R-:W-:Y:S01]  /*9b10*/  FFMA R89, R220, UR45, R89 ;  /* 0x0000002ddc597c23 */ /* 0x000fe20008000059 */
[----:B--2---:R-:W-:Y:S01]  /*9b20*/  FFMA R90, R219, UR45, R90 ;  /* 0x0000002ddb5a7c23 */ /* 0x004fe2000800005a */
[----:B------:R-:W-:Y:S01]  /*9b30*/  FFMA R91, R184, UR45, R91 ;  /* 0x0000002db85b7c23 */ /* 0x000fe2000800005b */
[----:B---3--:R-:W-:Y:S01]  /*9b40*/  FFMA R92, R187, UR45, R92 ;  /* 0x0000002dbb5c7c23 */ /* 0x008fe2000800005c */
[----:B------:R-:W-:Y:S01]  /*9b50*/  FFMA R93, R222, UR45, R93 ;  /* 0x0000002dde5d7c23 */ /* 0x000fe2000800005d */
[----:B------:R-:W-:Y:S01]  /*9b60*/  FFMA R94, R221, UR45, R94 ;  /* 0x0000002ddd5e7c23 */ /* 0x000fe2000800005e */
[----:B------:R-:W-:Y:S01]  /*9b70*/  FFMA R95, R198, UR45, R95 ;  /* 0x0000002dc65f7c23 */ /* 0x000fe2000800005f */
[----:B------:R-:W-:Y:S01]  /*9b80*/  F2FP.SATFINITE.E4M3.F32.PACK_AB_MERGE_C R90, R91, R90, RZ ;  /* 0x0000005a5b5a723e */ /* 0x000fe200048070ff */
[----:B------:R-:W-:Y:S01]  /*9b90*/  FFMA R96, R199, UR45, R96 ;  /* 0x0000002dc7607c23 */ /* 0x000fe20008000060 */
[----:B------:R-:W-:Y:S01]  /*9ba0*/  FFMA R97, R224, UR45, R97 ;  /* 0x0000002de0617c23 */ /* 0x000fe20008000061 */
[----:B------:R-:W-:Y:S01]  /*9bb0*/  FFMA R98, R223, UR45, R98 ;  /* 0x0000002ddf627c23 */ /* 0x000fe20008000062 */
[----:B------:R-:W-:Y:S01]  /*9bc0*/  F2FP.SATFINITE.E4M3.F32.PACK_AB_MERGE_C R94, R95, R94, RZ ;  /* 0x0000005e5f5e723e */ /* 0x000fe200048070ff */
[----:B------:R-:W-:Y:S01]  /*9bd0*/  FFMA R99, R186, UR45, R99 ;  /* 0x0000002dba637c23 */ /* 0x000fe20008000063 */
[----:B------:R-:W-:Y:S01]  /*9be0*/  F2FP.SATFINITE.E4M3.F32.PACK_AB_MERGE_C R88, R89, R88, R90 ;  /* 0x000000585958723e */ /* 0x000fe2000480705a */
[----:B------:R-:W-:Y:S01]  /*9bf0*/  FFMA R100, R165, UR45, R100 ;  /* 0x0000002da5647c23 */ /* 0x000fe20008000064 */
[----:B------:R-:W-:Y:S01]  /*9c00*/  F2FP.SATFINITE.E4M3.F32.PACK_AB_MERGE_C R89, R93, R92, R94 ;  /* 0x0000005c5d59723e */ /* 0x000fe2000480705e */
[----:B------:R-:W-:Y:S01]  /*9c10*/  FFMA R101, R226, UR45, R101 ;  /* 0x0000002de2657c23 */ /* 0x000fe20008000065 */
[----:B------:R-:W-:Y:S01]  /*9c20*/  F2FP.SATFINITE.E4M3.F32.PACK_AB_MERGE_C R98, R99, R98, RZ ;  /* 0x000000626362723e */ /* 0x000fe200048070ff */
[----:B------:R-:W-:Y:S01]  /*9c30*/  FFMA R102, R225, UR45, R102 ;  /* 0x0000002de1667c23 */ /* 0x000fe20008000066 */
[----:B------:R-:W-:Y:S01]  /*9c40*/  FFMA R103, R200, UR45, R103 ;  /* 0x0000002dc8677c23 */ /* 0x000fe20008000067 */
[----:B------:R-:W-:Y:S01]  /*9c50*/  FFMA R72, R201, UR45, R72 ;  /* 0x0000002dc9487c23 */ /* 0x000fe20008000048 */
[----:B------:R-:W-:Y:S01]  /*9c60*/  F2FP.SATFINITE.E4M3.F32.PACK_AB_MERGE_C R90, R97, R96, R98 ;  /* 0x00000060615a723e */ /* 0x000fe20004807062 */
[----:B------:R-:W-:Y:S01]  /*9c70*/  FFMA R73, R228, UR45, R73 ;  /* 0x0000002de4497c23 */ /* 0x000fe20008000049 */
[----:B------:R-:W-:Y:S01]  /*9c80*/  FFMA R74, R227, UR45, R74 ;  /* 0x0000002de34a7c23 */ /* 0x000fe2000800004a */
[----:B------:R-:W-:Y:S01]  /*9c90*/  F2FP.SATFINITE.E4M3.F32.PACK_AB_MERGE_C R91, R103, R102, RZ ;  /* 0x00000066675b723e */ /* 0x000fe200048070ff */
[----:B------:R-:W-:Y:S01]  /*9ca0*/  FFMA R75, R188, UR45, R75 ;  /* 0x0000002dbc4b7c23 */ /* 0x000fe2000800004b */
[----:B------:R-:W-:Y:S01]  /*9cb0*/  FFMA R76, R189, UR45, R76 ;  /* 0x0000002dbd4c7c23 */ /* 0x000fe2000800004c */
        /* <DEDUP_REMOVED lines=32> */
[----:B------:R1:W-:Y:S01]  /*9ec0*/  STS.128 [R146+UR6+0x8100], R88 ;  /* 0x0081005892007988 */ /* 0x0003e20008000c06 */
        /* <DEDUP_REMOVED lines=66> */
[----:B------:R-:W-:Y:S01]  /*a2f0*/  F2FP.SATFINITE.E4M3.F32.PACK_AB_MERGE_C R26, R27, R26, RZ ;  /* 0x0000001a1b1a723e */ /* 0x000fe200048070ff */
[----:B------:R-:W-:Y:S01]  /*a300*/  FFMA R18, R143, UR45, R18 ;  /* 0x0000002d8f127c23 */ /* 0x000fe20008000012 */
[----:B------:R-:W-:Y:S01]  /*a310*/  F2FP.SATFINITE.E4M3.F32.PACK_AB_MERGE_C R30, R31, R30, RZ ;  /* 0x0000001e1f1e723e */ /* 0x000fe200048070ff */
[----:B------:R-:W-:Y:S01]  /*a320*/  FFMA R19, R142, UR45, R19 ;  /* 0x0000002d8e137c23 */ /* 0x000fe20008000013 */
[----:B------:R-:W-:Y:S02]  /*a330*/  F2FP.SATFINITE.E4M3.F32.PACK_AB_MERGE_C R24, R25, R24, R26 ;  /* 0x000000181918723e */ /* 0x000fe4000480701a */
[----:B------:R-:W-:Y:S02]  /*a340*/  F2FP.SATFINITE.E4M3.F32.PACK_AB_MERGE_C R25, R29, R28, R30 ;  /* 0x0000001c1d19723e */ /* 0x000fe4000480701e */
[----:B------:R-:W-:Y:S02]  /*a350*/  F2FP.SATFINITE.E4M3.F32.PACK_AB_MERGE_C R43, R55, R54, RZ ;  /* 0x00000036372b723e */ /* 0x000fe400048070ff */
[----:B------:R-:W-:Y:S02]  /*a360*/  F2FP.SATFINITE.E4M3.F32.PACK_AB_MERGE_C R34, R35, R34, RZ ;  /* 0x000000222322723e */ /* 0x000fe400048070ff */
[----:B------:R-:W-:Y:S02]  /*a370*/  F2FP.SATFINITE.E4M3.F32.PACK_AB_MERGE_C R27, R39, R38, RZ ;  /* 0x00000026271b723e */ /* 0x000fe400048070ff */
[----:B------:R-:W-:Y:S02]  /*a380*/  F2FP.SATFINITE.E4M3.F32.PACK_AB_MERGE_C R20, R7, R6, RZ ;  /* 0x000000060714723e */ /* 0x000fe400048070ff */
[----:B------:R-:W-:Y:S02]  /*a390*/  F2FP.SATFINITE.E4M3.F32.PACK_AB_MERGE_C R21, R11, R10, RZ ;  /* 0x0000000a0b15723e */ /* 0x000fe400048070ff */
[----:B------:R-:W-:Y:S02]  /*a3a0*/  F2FP.SATFINITE.E4M3.F32.PACK_AB_MERGE_C R28, R15, R14, RZ ;  /* 0x0000000e0f1c723e */ /* 0x000fe400048070ff */
[----:B------:R-:W-:Y:S02]  /*a3b0*/  F2FP.SATFINITE.E4M3.F32.PACK_AB_MERGE_C R18, R19, R18, RZ ;  /* 0x000000121312723e */ /* 0x000fe400048070ff */
[----:B------:R-:W-:Y:S02]  /*a3c0*/  F2FP.SATFINITE.E4M3.F32.PACK_AB_MERGE_C R43, R53, R52, R43 ;  /* 0x00000034352b723e */ /* 0x000fe4000480702b */
[----:B------:R-:W-:Y:S02]  /*a3d0*/  F2FP.SATFINITE.E4M3.F32.PACK_AB_MERGE_C R26, R33, R32, R34 ;  /* 0x00000020211a723e */ /* 0x000fe40004807022 */
[----:B------:R-:W-:Y:S01]  /*a3e0*/  F2FP.SATFINITE.E4M3.F32.PACK_AB_MERGE_C R27, R37, R36, R27 ;  /* 0x00000024251b723e */ /* 0x000fe2000480701b */
[----:B------:R1:W-:Y:S01]  /*a3f0*/  STS.128 [R146+UR6+0x9900], R40 ;  /* 0x0099002892007988 */ /* 0x0003e20008000c06 */
[----:B------:R-:W-:Y:S02]  /*a400*/  F2FP.SATFINITE.E4M3.F32.PACK_AB_MERGE_C R20, R3, R0, R20 ;  /* 0x000000000314723e */ /* 0x000fe40004807014 */
[----:B------:R-:W-:Y:S02]  /*a410*/  F2FP.SATFINITE.E4M3.F32.PACK_AB_MERGE_C R21, R5, R4, R21 ;  /* 0x000000040515723e */ /* 0x000fe40004807015 */
[----:B------:R-:W-:Y:S02]  /*a420*/  F2FP.SATFINITE.E4M3.F32.PACK_AB_MERGE_C R22, R9, R8, R28 ;  /* 0x000000080916723e */ /* 0x000fe4000480701c */
[----:B------:R-:W-:Y:S01]  /*a430*/  F2FP.SATFINITE.E4M3.F32.PACK_AB_MERGE_C R23, R13, R12, R18 ;  /* 0x0000000c0d17723e */ /* 0x000fe20004807012 */
[----:B------:R1:W-:Y:S08]  /*a440*/  STS.128 [R146+UR6+0xa100], R24 ;  /* 0x00a1001892007988 */ /* 0x0003f00008000c06 */
[----:B------:R1:W-:Y:S01]  /*a450*/  STS.128 [R146+UR6+0xa900], R20 ;  /* 0x00a9001492007988 */ /* 0x0003e20008000c06 */
[----:B------:R-:W-:Y:S01]  /*a460*/  @!PT LDS RZ, [RZ] ;  /* 0x00000000fffff984 */ /* 0x000fe20000000800 */
[----:B------:R-:W-:Y:S01]  /*a470*/  @!PT LDS RZ, [RZ] ;  /* 0x00000000fffff984 */ /* 0x000fe20000000800 */
[----:B------:R-:W-:Y:S01]  /*a480*/  @!PT LDS RZ, [RZ] ;  /* 0x00000000fffff984 */ /* 0x000fe20000000800 */
[----:B------:R-:W-:Y:S01]  /*a490*/  @!PT LDS RZ, [RZ] ;  /* 0x00000000fffff984 */ /* 0x000fe20000000800 */
[----:B------:R2:W-:Y:S07]  /*a4a0*/  MEMBAR.ALL.CTA ;  /* 0x0000000000007992 */ /* 0x0005ee0000008000 */
[----:B--2---:R-:W2:Y:S02]  /*a4b0*/  FENCE.VIEW.ASYNC.S ;  /* 0x00000000000073c6 */ /* 0x004ea40000000000 */
[----:B--2---:R-:W-:Y:S06]  /*a4c0*/  BAR.SYNC.DEFER_BLOCKING 0x1, 0x80 ;  /* 0x0042000000007b1d */ /* 0x004fec0000010000 */
[----:B------:R-:W-:Y:S05]  /*a4d0*/  @P0 BRA `(.L_x_95) ;  /* 0x0000000000f80947 */ /* 0x000fea0003800000 */
[----:B------:R-:W2:Y:S01]  /*a4e0*/  LDL.LU R161, [R1+0x50] ;  /* 0x0000500001a17983 */ /* 0x000ea20000300800 */
[----:B------:R-:W3:Y:S01]  /*a4f0*/  LDCU.64 UR70, c[0x0][0x348] ;  /* 0x00006900ff4677ac */ /* 0x000ee20008000a00 */
[----:B------:R-:W-:Y:S02]  /*a500*/  UIMAD UR21, UR62, 0xb0, URZ ;  /* 0x000000b03e1578a4 */ /* 0x000fe4000f8e02ff */
[----:B------:R-:W-:Y:S01]  /*a510*/  USHF.L.U32 UR22, UR63, 0x7, URZ ;  /* 0x000000073f167899 */ /* 0x000fe200080006ff */
[----:B------:R-:W-:Y:S01]  /*a520*/  UMOV UR23, UR36 ;  /* 0x0000002400177c82 */ /* 0x000fe20008000000 */
[----:B------:R-:W-:Y:S01]  /*a530*/  UIADD3 UR17, UPT, UPT, UR21, 0x10, URZ ;  /* 0x0000001015117890 */ /* 0x000fe2000fffe0ff */
[----:B------:R-:W-:Y:S01]  /*a540*/  UMOV UR19, UR36 ;  /* 0x0000002400137c82 */ /* 0x000fe20008000000 */
[----:B------:R-:W-:Y:S03]  /*a550*/  UIADD3 UR13, UPT, UPT, UR21, 0x20, URZ ;  /* 0x00000020150d7890 */ /* 0x000fe6000fffe0ff */
[----:B------:R-:W-:Y:S01]  /*a560*/  UMOV UR18, UR22 ;  /* 0x0000001600127c82 */ /* 0x000fe20008000000 */
[----:B------:R-:W-:Y:S01]  /*a570*/  UMOV UR15, UR36 ;  /* 0x00000024000f7c82 */ /* 0x000fe20008000000 */
[----:B------:R-:W-:Y:S01]  /*a580*/  UMOV UR14, UR22 ;  /* 0x00000016000e7c82 */ /* 0x000fe20008000000 */
[----:B------:R-:W-:Y:S01]  /*a590*/  UIADD3 UR9, UPT, UPT, UR21, 0x30, URZ ;  /* 0x0000003015097890 */ /* 0x000fe2000fffe0ff */
[----:B------:R-:W-:Y:S01]  /*a5a0*/  UMOV UR11, UR36 ;  /* 0x00000024000b7c82 */ /* 0x000fe20008000000 */
[----:B------:R-:W-:Y:S01]  /*a5b0*/  UMOV UR10, UR22 ;  /* 0x00000016000a7c82 */ /* 0x000fe20008000000 */
[----:B------:R-:W-:Y:S01]  /*a5c0*/  UMOV UR7, UR36 ;  /* 0x0000002400077c82 */ /* 0x000fe20008000000 */
[----:B------:R-:W-:Y:S01]  /*a5d0*/  UMOV UR6, UR22 ;  /* 0x0000001600067c82 */ /* 0x000fe20008000000 */
[----:B------:R-:W-:Y:S01]  /*a5e0*/  UIADD3 UR25, UPT, UPT, UR21, 0x50, URZ ;  /* 0x0000005015197890 */ /* 0x000fe2000fffe0ff */
        /* <DEDUP_REMOVED lines=11> */
[----:B------:R-:W-:Y:S02]  /*a6a0*/  UIADD3 UR69, UPT, UPT, UR21, 0x90, URZ ;  /* 0x0000009015457890 */ /* 0x000fe4000fffe0ff */
[----:B------:R-:W-:Y:S01]  /*a6b0*/  UIADD3 UR73, UPT, UPT, UR21, 0xa0, URZ ;  /* 0x000000a015497890 */ /* 0x000fe2000fffe0ff */
[----:B------:R-:W-:Y:S01]  /*a6c0*/  UMOV UR75, UR36 ;  /* 0x00000024004b7c82 */ /* 0x000fe20008000000 */
[----:B------:R-:W-:Y:S01]  /*a6d0*/  UMOV UR74, UR22 ;  /* 0x00000016004a7c82 */ /* 0x000fe20008000000 */
[----:B--2---:R-:W-:Y:S01]  /*a6e0*/  R2UR UR5, R161 ;  /* 0x00000000a10572ca */ /* 0x004fe200000e0000 */
[----:B---3--:R-:W-:Y:S03]  /*a6f0*/  UIADD3 UR76, UP0, UPT, UR70, 0x680, URZ ;  /* 0x00000680464c7890 */ /* 0x008fe6000ff1e0ff */
[----:B------:R-:W-:Y:S01]  /*a700*/  UMOV UR70, UR22 ;  /* 0x0000001600467c82 */ /* 0x000fe20008000000 */
[----:B------:R-:W-:Y:S03]  /*a710*/  UIADD3.X UR77, UPT, UPT, URZ, UR71, URZ, UP0, !UPT ;  /* 0x00000047ff4d7290 */ /* 0x000fe600087fe4ff */
[----:B------:R-:W-:Y:S05]  /*a720*/  UMOV UR71, UR36 ;  /* 0x0000002400477c82 */ /* 0x000fea0008000000 */
[----:B------:R-:W-:Y:S02]  /*a730*/  UIADD3 UR20, UPT, UPT, UR5, 0x5900, URZ ;  /* 0x0000590005147890 */ /* 0x000fe4000fffe0ff */
[----:B------:R-:W-:Y:S02]  /*a740*/  UIADD3 UR16, UPT, UPT, UR5, 0x6100, URZ ;  /* 0x0000610005107890 */ /* 0x000fe4000fffe0ff */
[----:B------:R-:W-:Y:S02]  /*a750*/  UIADD3 UR12, UPT, UPT, UR5, 0x6900, URZ ;  /* 0x00006900050c7890 */ /* 0x000fe4000fffe0ff */
[----:B------:R-:W-:Y:S02]  /*a760*/  UIADD3 UR8, UPT, UPT, UR5, 0x7100, URZ ;  /* 0x0000710005087890 */ /* 0x000fe4000fffe0ff */
[----:B------:R-:W-:Y:S01]  /*a770*/  UIADD3 UR4, UPT, UPT, UR5, 0x7900, URZ ;  /* 0x0000790005047890 */ /* 0x000fe2000fffe0ff */
[----:B------:R2:W-:Y:S01]  /*a780*/  UTMASTG.3D [UR20], [UR76] ;  /* 0x000000144c0073b5 */ /* 0x0005e20008010000 */
[----:B------:R-:W-:Y:S02]  /*a790*/  UIADD3 UR24, UPT, UPT, UR5, 0x8100, URZ ;  /* 0x0000810005187890 */ /* 0x000fe4000fffe0ff */
[----:B------:R-:W-:Y:S02]  /*a7a0*/  UIADD3 UR28, UPT, UPT, UR5, 0x8900, URZ ;  /* 0x00008900051c7890 */ /* 0x000fe4000fffe0ff */
[----:B------:R-:W-:Y:S02]  /*a7b0*/  UIADD3 UR32, UPT, UPT, UR5, 0x9100, URZ ;  /* 0x0000910005207890 */ /* 0x000fe4000fffe0ff */
[----:B------:R-:W-:Y:S01]  /*a7c0*/  UIADD3 UR64, UPT, UPT, UR5, 0x9900, URZ ;  /* 0x0000990005407890 */ /* 0x000fe2000fffe0ff */
[----:B------:R2:W-:Y:S01]  /*a7d0*/  UTMASTG.3D [UR16], [UR76] ;  /* 0x000000104c0073b5 */ /* 0x0005e20008010000 */
[----:B------:R-:W-:Y:S02]  /*a7e0*/  UIADD3 UR68, UPT, UPT, UR5, 0xa100, URZ ;  /* 0x0000a10005447890 */ /* 0x000fe4000fffe0ff */
[----:B------:R-:W-:Y:S02]  /*a7f0*/  UIADD3 UR72, UPT, UPT, UR5, 0xa900, URZ ;  /* 0x0000a90005487890 */ /* 0x000fe4000fffe0ff */
[----:B------:R-:W-:Y:S01]  /*a800*/  UIADD3 UR5, UPT, UPT, UR21, 0x40, URZ ;  /* 0x0000004015057890 */ /* 0x000fe2000fffe0ff */
[----:B------:R2:W-:Y:S01]  /*a810*/  UTMASTG.3D [UR12], [UR76] ;  /* 0x0000000c4c0073b5 */ /* 0x0005e20008010000 */
[----:B------:R2:W-:Y:S07]  /*a820*/  UTMASTG.3D [UR8], [UR76] ;  /* 0x000000084c0073b5 */ /* 0x0005ee0008010000 */
[----:B------:R2:W-:Y:S01]  /*a830*/  UTMASTG.3D [UR4], [UR76] ;  /* 0x000000044c0073b5 */ /* 0x0005e20008010000 */
[----:B------:R2:W-:Y:S01]  /*a840*/  UTMASTG.3D [UR24], [UR76] ;  /* 0x000000184c0073b5 */ /* 0x0005e20008010000 */
[----:B------:R2:W-:Y:S01]  /*a850*/  UTMASTG.3D [UR28], [UR76] ;  /* 0x0000001c4c0073b5 */ /* 0x0005e20008010000 */
[----:B------:R2:W-:Y:S01]  /*a860*/  UTMASTG.3D [UR32], [UR76] ;  /* 0x000000204c0073b5 */ /* 0x0005e20008010000 */
[----:B------:R2:W-:Y:S01]  /*a870*/  UTMASTG.3D [UR64], [UR76] ;  /* 0x000000404c0073b5 */ /* 0x0005e20008010000 */
[----:B------:R2:W-:Y:S01]  /*a880*/  UTMASTG.3D [UR68], [UR76] ;  /* 0x000000444c0073b5 */ /* 0x0005e20008010000 */
[----:B------:R2:W-:Y:S01]  /*a890*/  UTMASTG.3D [UR72], [UR76] ;  /* 0x000000484c0073b5 */ /* 0x0005e20008010000 */
[----:B------:R0:W-:Y:S01]  /*a8a0*/  UTMACMDFLUSH ;  /* 0x00000000000079b7 */ /* 0x0001e20000000000 */
[----:B--2---:R-:W-:Y:S04]  /*a8b0*/  DEPBAR.LE SB0, 0x0 ;  /* 0x000080000000791a */ /* 0x004fe80000000000 */
.L_x_95:
[----:B------:R-:W-:Y:S05]  /*a8c0*/  BSYNC.RECONVERGENT B0 ;  /* 0x0000000000007941 */ /* 0x000fea0003800200 */
.L_x_94:
[----:B------:R-:W2:Y:S01]  /*a8d0*/  LDL.LU R7, [R1+0x6c] ;  /* 0x00006c0001077983 */ /* 0x000ea20000300800 */
[----:B------:R-:W-:Y:S02]  /*a8e0*/  UIADD3 UR62, UPT, UPT, UR42, UR46, URZ ;  /* 0x0000002e2a3e7290 */ /* 0x000fe4000fffe0ff */
[----:B------:R-:W-:Y:S01]  /*a8f0*/  UIADD3 UR63, UPT, UPT, UR43, UR47, URZ ;  /* 0x0000002f2b3f7290 */ /* 0x000fe2000fffe0ff */
[----:B------:R-:W3:Y:S04]  /*a900*/  LDL.LU R6, [R1+0x58] ;  /* 0x0000580001067983 */ /* 0x000ee80000300800 */
[----:B------:R-:W4:Y:S04]  /*a910*/  LDL.LU R5, [R1+0x64] ;  /* 0x0000640001057983 */ /* 0x000f280000300800 */
[----:B------:R-:W4:Y:S04]  /*a920*/  LDL.LU R4, [R1+0x68] ;  /* 0x0000680001047983 */ /* 0x000f280000300800 */
[----:B------:R-:W2:Y:S01]  /*a930*/  LDL R3, [R1+0x5c] ;  /* 0x00005c0001037983 */ /* 0x000ea20000100800 */
[----:B------:R-:W-:Y:S01]  /*a940*/  BAR.SYNC.DEFER_BLOCKING 0x1, 0x80 ;  /* 0x0042000000007b1d */ /* 0x000fe20000010000 */
[----:B--2---:R-:W-:Y:S02]  /*a950*/  R2UR UR36, R3 ;  /* 0x00000000032472ca */ /* 0x004fe400000e0000 */
[----:B------:R-:W-:Y:S02]  /*a960*/  R2UR UR4, R7 ;  /* 0x00000000070472ca */ /* 0x000fe400000e0000 */
[----:B---3--:R-:W-:Y:S02]  /*a970*/  R2UR UR5, R6 ;  /* 0x00000000060572ca */ /* 0x008fe400000e0000 */
[----:B----4-:R-:W-:Y:S02]  /*a980*/  R2UR UR8, R5 ;  /* 0x00000000050872ca */ /* 0x010fe400000e0000 */
[----:B------:R-:W-:Y:S07]  /*a990*/  R2UR UR7, R4 ;  /* 0x00000000040772ca */ /* 0x000fee00000e0000 */
[----:B------:R-:W-:Y:S02]  /*a9a0*/  UISETP.NE.AND UP2, UPT, UR4, URZ, UPT ;  /* 0x000000ff0400728c */ /* 0x000fe4000bf45270 */
[----:B------:R-:W-:Y:S02]  /*a9b0*/  UIADD3 UR4, UPT, UPT, UR44, 0x1, URZ ;  /* 0x000000012c047890 */ /* 0x000fe4000fffe0ff */
[----:B------:R-:W-:Y:S02]  /*a9c0*/  UISETP.NE.AND UP0, UPT, UR5, 0x2, UPT ;  /* 0x000000020500788c */ /* 0x000fe4000bf05270 */
[----:B------:R-:W-:Y:S02]  /*a9d0*/  UISETP.NE.AND UP1, UPT, UR4, 0x2, UPT ;  /* 0x000000020400788c */ /* 0x000fe4000bf25270 */
[----:B------:R-:W-:Y:S02]  /*a9e0*/  USEL UR6, URZ, 0x1, UP0 ;  /* 0x00000001ff067887 */ /* 0x000fe40008000000 */
[----:B------:R-:W-:Y:S02]  /*a9f0*/  USEL UR16, UR5, URZ, UP0 ;  /* 0x000000ff05107287 */ /* 0x000fe40008000000 */
[----:B------:R-:W-:Y:S02]  /*aa00*/  USEL UR5, URZ, 0x1, UP1 ;  /* 0x00000001ff057887 */ /* 0x000fe40008800000 */
[----:B------:R-:W-:Y:S02]  /*aa10*/  ULOP3.LUT UR8, UR8, UR6, URZ, 0x3c, !UPT ;  /* 0x0000000608087292 */ /* 0x000fe4000f8e3cff */
[----:B------:R-:W-:Y:S02]  /*aa20*/  ULOP3.LUT UR7, UR7, UR5, URZ, 0x3c, !UPT ;  /* 0x0000000507077292 */ /* 0x000fe4000f8e3cff */
[----:B------:R-:W-:Y:S02]  /*aa30*/  USEL UR44, UR4, URZ, UP1 ;  /* 0x000000ff042c7287 */ /* 0x000fe40008800000 */
[----:B------:R-:W-:Y:S02]  /*aa40*/  IMAD.U32 R4, RZ, RZ, UR8 ;  /* 0x00000008ff047e24 */ /* 0x000fe4000f8e00ff */
[----:B------:R-:W-:Y:S03]  /*aa50*/  IMAD.U32 R3, RZ, RZ, UR7 ;  /* 0x00000007ff037e24 */ /* 0x000fe6000f8e00ff */
[----:B------:R3:W-:Y:S04]  /*aa60*/  STL [R1+0x64], R4 ;  /* 0x0000640401007387 */ /* 0x0007e80000100800 */
[----:B------:R3:W-:Y:S01]  /*aa70*/  STL [R1+0x68], R3 ;  /* 0x0000680301007387 */ /* 0x0007e20000100800 */
[----:B------:R-:W-:Y:S05]  /*aa80*/  BRA.U UP2, `(.L_x_96) ;  /* 0xffffffa102487547 */ /* 0x000fea000b83ffff */
[----:B------:R-:W-:Y:S05]  /*aa90*/  EXIT ;  /* 0x000000000000794d */ /* 0x000fea0003800000 */
.L_x_19:
[----:B--2---:R2:W3:Y:S02]  /*aaa0*/  SYNCS.PHASECHK.TRANS64.TRYWAIT P0, [R3+URZ+0x90], R2 ;  /* 0x00009002030075a7 */ /* 0x0044e400080011ff */
[----:B---3--:R-:W-:Y:S05]  /*aab0*/  @!P0 NANOSLEEP.SYNCS 0x989680 ;  /* 0x009896800000895d */ /* 0x008fea0003900000 */
[----:B------:R-:W3:Y:S02]  /*aac0*/  @!P0 SYNCS.PHASECHK.TRANS64 P0, [R3+URZ+0x90], R2 ;  /* 0x00009002030085a7 */ /* 0x000ee400080010ff */
[----:B---3--:R-:W-:Y:S05]  /*aad0*/  @!P0 BRA `(.L_x_19) ;  /* 0xfffffffc00f08947 */ /* 0x008fea000383ffff */
[----:B------:R-:W-:Y:S05]  /*aae0*/  BRA `(.L_x_97) ;  /* 0xffffff6800bc7947 */ /* 0x000fea000383ffff */
.L_x_22:
[----:B-1----:R-:W-:Y:S07]  /*aaf0*/  MOV R0, UR33 ;  /* 0x0000002100007c02 */ /* 0x002fee0008000f00 */
.L_x_98:
[----:B-1----:R1:W2:Y:S02]  /*ab00*/  SYNCS.PHASECHK.TRANS64.TRYWAIT P0, [R0+URZ+0x10], R3 ;  /* 0x00001003000075a7 */ /* 0x0022a400080011ff */
[----:B--2---:R-:W-:Y:S05]  /*ab10*/  @!P0 NANOSLEEP.SYNCS 0x989680 ;  /* 0x009896800000895d */ /* 0x004fea0003900000 */
[----:B------:R-:W2:Y:S02]  /*ab20*/  @!P0 SYNCS.PHASECHK.TRANS64 P0, [R0+URZ+0x10], R3 ;  /* 0x00001003000085a7 */ /* 0x000ea400080010ff */
[----:B--2---:R-:W-:Y:S05]  /*ab30*/  @!P0 BRA `(.L_x_98) ;  /* 0xfffffffc00f08947 */ /* 0x004fea000383ffff */
[----:B------:R-:W-:Y:S05]  /*ab40*/  BRA `(.L_x_21) ;  /* 0xffffff6c00047947 */ /* 0x000fea000383ffff */
.L_x_28:
[----:B-1----:R-:W-:Y:S07]  /*ab50*/  MOV R0, UR33 ;  /* 0x0000002100007c02 */ /* 0x002fee0008000f00 */
.L_x_99:
[----:B-1----:R1:W2:Y:S02]  /*ab60*/  SYNCS.PHASECHK.TRANS64.TRYWAIT P0, [R0+URZ+0x10], R3 ;  /* 0x00001003000075a7 */ /* 0x0022a400080011ff */
[----:B--2---:R-:W-:Y:S05]  /*ab70*/  @!P0 NANOSLEEP.SYNCS 0x989680 ;  /* 0x009896800000895d */ /* 0x004fea0003900000 */
[----:B------:R-:W2:Y:S02]  /*ab80*/  @!P0 SYNCS.PHASECHK.TRANS64 P0, [R0+URZ+0x10], R3 ;  /* 0x00001003000085a7 */ /* 0x000ea400080010ff */
[----:B--2---:R-:W-:Y:S05]  /*ab90*/  @!P0 BRA `(.L_x_99) ;  /* 0xfffffffc00f08947 */ /* 0x004fea000383ffff */
[----:B------:R-:W-:Y:S05]  /*aba0*/  BRA `(.L_x_27) ;  /* 0xffffff6c00dc7947 */ /* 0x000fea000383ffff */
.L_x_32:
[----:B-1----:R1:W2:Y:S02]  /*abb0*/  SYNCS.PHASECHK.TRANS64.TRYWAIT P0, [R3+URZ+0x40], R0 ;  /* 0x00004000030075a7 */ /* 0x0022a400080011ff */
[----:B--2---:R-:W-:Y:S05]  /*abc0*/  @!P0 NANOSLEEP.SYNCS 0x989680 ;  /* 0x009896800000895d */ /* 0x004fea0003900000 */
[----:B------:R-:W2:Y:S02]  /*abd0*/  @!P0 SYNCS.PHASECHK.TRANS64 P0, [R3+URZ+0x40], R0 ;  /* 0x00004000030085a7 */ /* 0x000ea400080010ff */
[----:B--2---:R-:W-:Y:S05]  /*abe0*/  @!P0 BRA `(.L_x_32) ;  /* 0xfffffffc00f08947 */ /* 0x004fea000383ffff */
[----:B------:R-:W-:Y:S05]  /*abf0*/  BRA `(.L_x_100) ;  /* 0xffffff7000947947 */ /* 0x000fea000383ffff */
.L_x_36:
[----:B-1----:R-:W-:-:S07]  /*ac00*/  MOV R0, UR4 ;  /* 0x0000000400007c02 */ /* 0x002fce0008000f00 */
.L_x_101:
[----:B-1----:R1:W2:Y:S02]  /*ac10*/  SYNCS.PHASECHK.TRANS64.TRYWAIT P0, [R0+URZ], R3 ;  /* 0x00000003000075a7 */ /* 0x0022a400080011ff */
[----:B--2---:R-:W-:Y:S05]  /*ac20*/  @!P0 NANOSLEEP.SYNCS 0x989680 ;  /* 0x009896800000895d */ /* 0x004fea0003900000 */
[----:B------:R-:W2:Y:S02]  /*ac30*/  @!P0 SYNCS.PHASECHK.TRANS64 P0, [R0+URZ], R3 ;  /* 0x00000003000085a7 */ /* 0x000ea400080010ff */
[----:B--2---:R-:W-:Y:S05]  /*ac40*/  @!P0 BRA `(.L_x_101) ;  /* 0xfffffffc00f08947 */ /* 0x004fea000383ffff */
[----:B------:R-:W-:Y:S05]  /*ac50*/  BRA `(.L_x_102) ;  /* 0xffffff78001c7947 */ /* 0x000fea000383ffff */
.L_x_39:
[----:B--2---:R2:W3:Y:S02]  /*ac60*/  SYNCS.PHASECHK.TRANS64.TRYWAIT P0, [R2+URZ+0x80], R5 ;  /* 0x00008005020075a7 */ /* 0x0044e400080011ff */
[----:B---3--:R-:W-:Y:S05]  /*ac70*/  @!P0 NANOSLEEP.SYNCS 0x989680 ;  /* 0x009896800000895d */ /* 0x008fea0003900000 */
[----:B------:R-:W3:Y:S02]  /*ac80*/  @!P0 SYNCS.PHASECHK.TRANS64 P0, [R2+URZ+0x80], R5 ;  /* 0x00008005020085a7 */ /* 0x000ee400080010ff */
[----:B---3--:R-:W-:Y:S05]  /*ac90*/  @!P0 BRA `(.L_x_39) ;  /* 0xfffffffc00f08947 */ /* 0x008fea000383ffff */
[----:B------:R-:W-:Y:S05]  /*aca0*/  BRA `(.L_x_103) ;  /* 0xffffff7800787947 */ /* 0x000fea000383ffff */
.L_x_40:
[----:B------:R-:W-:-:S07]  /*acb0*/  MOV R2, UR5 ;  /* 0x0000000500027c02 */ /* 0x000fce0008000f00 */
.L_x_104:
[----:B--2---:R2:W3:Y:S02]  /*acc0*/  SYNCS.PHASECHK.TRANS64.TRYWAIT P0, [R2+URZ+0x50], R5 ;  /* 0x00005005020075a7 */ /* 0x0044e400080011ff */
[----:B---3--:R-:W-:Y:S05]  /*acd0*/  @!P0 NANOSLEEP.SYNCS 0x989680 ;  /* 0x009896800000895d */ /* 0x008fea0003900000 */
[----:B------:R-:W3:Y:S02]  /*ace0*/  @!P0 SYNCS.PHASECHK.TRANS64 P0, [R2+URZ+0x50], R5 ;  /* 0x00005005020085a7 */ /* 0x000ee400080010ff */
[----:B---3--:R-:W-:Y:S05]  /*acf0*/  @!P0 BRA `(.L_x_104) ;  /* 0xfffffffc00f08947 */ /* 0x008fea000383ffff */
[----:B------:R-:W-:Y:S05]  /*ad00*/  BRA `(.L_x_105) ;  /* 0xffffff7800887947 */ /* 0x000fea000383ffff */
.L_x_41:
[----:B--2---:R2:W3:Y:S02]  /*ad10*/  SYNCS.PHASECHK.TRANS64.TRYWAIT P1, [R2+URZ+0x40], R5 ;  /* 0x00004005020075a7 */ /* 0x0044e400080211ff */
[----:B---3--:R-:W-:Y:S05]  /*ad20*/  @!P1 NANOSLEEP.SYNCS 0x989680 ;  /* 0x009896800000995d */ /* 0x008fea0003900000 */
[----:B------:R-:W3:Y:S02]  /*ad30*/  @!P1 SYNCS.PHASECHK.TRANS64 P1, [R2+URZ+0x40], R5 ;  /* 0x00004005020095a7 */ /* 0x000ee400080210ff */
[----:B---3--:R-:W-:Y:S05]  /*ad40*/  @!P1 BRA `(.L_x_41) ;  /* 0xfffffffc00f09947 */ /* 0x008fea000383ffff */
[----:B------:R-:W-:Y:S05]  /*ad50*/  BRA `(.L_x_106) ;  /* 0xffffff7800b87947 */ /* 0x000fea000383ffff */
.L_x_44:
[----:B------:R-:W-:-:S07]  /*ad60*/  MOV R0, UR5 ;  /* 0x0000000500007c02 */ /* 0x000fce0008000f00 */
.L_x_107:
[----:B--2---:R2:W3:Y:S02]  /*ad70*/  SYNCS.PHASECHK.TRANS64.TRYWAIT P0, [R0+URZ+0x50], R3 ;  /* 0x00005003000075a7 */ /* 0x0044e400080011ff */
[----:B---3--:R-:W-:Y:S05]  /*ad80*/  @!P0 NANOSLEEP.SYNCS 0x989680 ;  /* 0x009896800000895d */ /* 0x008fea0003900000 */
[----:B------:R-:W3:Y:S02]  /*ad90*/  @!P0 SYNCS.PHASECHK.TRANS64 P0, [R0+URZ+0x50], R3 ;  /* 0x00005003000085a7 */ /* 0x000ee400080010ff */
[----:B---3--:R-:W-:Y:S05]  /*ada0*/  @!P0 BRA `(.L_x_107) ;  /* 0xfffffffc00f08947 */ /* 0x008fea000383ffff */
[----:B------:R-:W-:Y:S05]  /*adb0*/  BRA `(.L_x_43) ;  /* 0xffffff7c000c7947 */ /* 0x000fea000383ffff */
.L_x_51:
[----:B-1----:R1:W2:Y:S02]  /*adc0*/  SYNCS.PHASECHK.TRANS64.TRYWAIT P1, [R0+URZ+0x40], R5 ;  /* 0x00004005000075a7 */ /* 0x0022a400080211ff */
[----:B--2---:R-:W-:Y:S05]  /*add0*/  @!P1 NANOSLEEP.SYNCS 0x989680 ;  /* 0x009896800000995d */ /* 0x004fea0003900000 */
[----:B------:R-:W2:Y:S02]  /*ade0*/  @!P1 SYNCS.PHASECHK.TRANS64 P1, [R0+URZ+0x40], R5 ;  /* 0x00004005000095a7 */ /* 0x000ea400080210ff */
[----:B--2---:R-:W-:Y:S05]  /*adf0*/  @!P1 BRA `(.L_x_51) ;  /* 0xfffffffc00f09947 */ /* 0x004fea000383ffff */
[----:B------:R-:W-:Y:S05]  /*ae00*/  BRA `(.L_x_108) ;  /* 0xffffff80009c7947 */ /* 0x000fea000383ffff */
.L_x_52:
[----:B------:R-:W-:-:S07]  /*ae10*/  MOV R3, UR14 ;  /* 0x0000000e00037c02 */ /* 0x000fce0008000f00 */
.L_x_109:
[----:B-1----:R1:W2:Y:S02]  /*ae20*/  SYNCS.PHASECHK.TRANS64.TRYWAIT P0, [R3+URZ+0x70], R0 ;  /* 0x00007000030075a7 */ /* 0x0022a400080011ff */
[----:B--2---:R-:W-:Y:S05]  /*ae30*/  @!P0 NANOSLEEP.SYNCS 0x989680 ;  /* 0x009896800000895d */ /* 0x004fea0003900000 */
[----:B------:R-:W2:Y:S02]  /*ae40*/  @!P0 SYNCS.PHASECHK.TRANS64 P0, [R3+URZ+0x70], R0 ;  /* 0x00007000030085a7 */ /* 0x000ea400080010ff */
[----:B--2---:R-:W-:Y:S05]  /*ae50*/  @!P0 BRA `(.L_x_109) ;  /* 0xfffffffc00f08947 */ /* 0x004fea000383ffff */
[----:B------:R-:W-:Y:S05]  /*ae60*/  BRA `(.L_x_110) ;  /* 0xffffff8000d07947 */ /* 0x000fea000383ffff */
.L_x_55:
[----:B------:R-:W-:Y:S07]  /*ae70*/  MOV R0, UR19 ;  /* 0x0000001300007c02 */ /* 0x000fee0008000f00 */
.L_x_111:
[----:B-1----:R1:W2:Y:S02]  /*ae80*/  SYNCS.PHASECHK.TRANS64.TRYWAIT P0, [R0+URZ], R3 ;  /* 0x00000003000075a7 */ /* 0x0022a400080011ff */
[----:B--2---:R-:W-:Y:S05]  /*ae90*/  @!P0 NANOSLEEP.SYNCS 0x989680 ;  /* 0x009896800000895d */ /* 0x004fea0003900000 */
[----:B------:R-:W2:Y:S02]  /*aea0*/  @!P0 SYNCS.PHASECHK.TRANS64 P0, [R0+URZ], R3 ;  /* 0x00000003000085a7 */ /* 0x000ea400080010ff */
[----:B--2---:R-:W-:Y:S05]  /*aeb0*/  @!P0 BRA `(.L_x_111) ;  /* 0xfffffffc00f08947 */ /* 0x004fea000383ffff */
[----:B------:R-:W-:Y:S05]  /*aec0*/  BRA `(.L_x_54) ;  /* 0xffffff8000ec7947 */ /* 0x000fea000383ffff */
.L_x_58:
[----:B------:R-:W-:-:S07]  /*aed0*/  MOV R0, UR5 ;  /* 0x0000000500007c02 */ /* 0x000fce0008000f00 */
.L_x_112:
[----:B--2---:R2:W3:Y:S02]  /*aee0*/  SYNCS.PHASECHK.TRANS64.TRYWAIT P0, [R0+URZ], R3 ;  /* 0x00000003000075a7 */ /* 0x0044e400080011ff */
[----:B---3--:R-:W-:Y:S05]  /*aef0*/  @!P0 NANOSLEEP.SYNCS 0x989680 ;  /* 0x009896800000895d */ /* 0x008fea0003900000 */
[----:B------:R-:W3:Y:S02]  /*af00*/  @!P0 SYNCS.PHASECHK.TRANS64 P0, [R0+URZ], R3 ;  /* 0x00000003000085a7 */ /* 0x000ee400080010ff */
[----:B---3--:R-:W-:Y:S05]  /*af10*/  @!P0 BRA `(.L_x_112) ;  /* 0xfffffffc00f08947 */ /* 0x008fea000383ffff */
[----:B------:R-:W-:Y:S05]  /*af20*/  BRA `(.L_x_113) ;  /* 0xffffff88001c7947 */ /* 0x000fea000383ffff */
.L_x_59:
[----:B------:R-:W-:-:S07]  /*af30*/  MOV R0, UR6 ;  /* 0x0000000600007c02 */ /* 0x000fce0008000f00 */
.L_x_114:
[----:B--2---:R2:W3:Y:S02]  /*af40*/  SYNCS.PHASECHK.TRANS64.TRYWAIT P0, [R0+URZ], R3 ;  /* 0x00000003000075a7 */ /* 0x0044e400080011ff */
[----:B---3--:R-:W-:Y:S05]  /*af50*/  @!P0 NANOSLEEP.SYNCS 0x989680 ;  /* 0x009896800000895d */ /* 0x008fea0003900000 */
[----:B------:R-:W3:Y:S02]  /*af60*/  @!P0 SYNCS.PHASECHK.TRANS64 P0, [R0+URZ], R3 ;  /* 0x00000003000085a7 */ /* 0x000ee400080010ff */
[----:B---3--:R-:W-:Y:S05]  /*af70*/  @!P0 BRA `(.L_x_114) ;  /* 0xfffffffc00f08947 */ /* 0x008fea000383ffff */
[----:B------:R-:W-:Y:S05]  /*af80*/  BRA `(.L_x_115) ;  /* 0xffffff8800287947 */ /* 0x000fea000383ffff */
.L_x_64:
[----:B---3--:R3:W4:Y:S02]  /*af90*/  SYNCS.PHASECHK.TRANS64.TRYWAIT P0, [R3+URZ+0x40], R0 ;  /* 0x00004000030075a7 */ /* 0x00872400080011ff */
[----:B----4-:R-:W-:Y:S05]  /*afa0*/  @!P0 NANOSLEEP.SYNCS 0x989680 ;  /* 0x009896800000895d */ /* 0x010fea0003900000 */
[----:B------:R-:W4:Y:S02]  /*afb0*/  @!P0 SYNCS.PHASECHK.TRANS64 P0, [R3+URZ+0x40], R0 ;  /* 0x00004000030085a7 */ /* 0x000f2400080010ff */
[----:B----4-:R-:W-:Y:S05]  /*afc0*/  @!P0 BRA `(.L_x_64) ;  /* 0xfffffffc00f08947 */ /* 0x010fea000383ffff */
[----:B------:R-:W-:Y:S05]  /*afd0*/  BRA `(.L_x_116) ;  /* 0xffffff8c00447947 */ /* 0x000fea000383ffff */
.L_x_67:
[----:B------:R-:W-:Y:S07]  /*afe0*/  MOV R0, UR31 ;  /* 0x0000001f00007c02 */ /* 0x000fee0008000f00 */
.L_x_117:
[----:B---3--:R3:W4:Y:S02]  /*aff0*/  SYNCS.PHASECHK.TRANS64.TRYWAIT P1, [R0+URZ+0x38], R3 ;  /* 0x00003803000075a7 */ /* 0x00872400080211ff */
[----:B----4-:R-:W-:Y:S05]  /*b000*/  @!P1 NANOSLEEP.SYNCS 0x989680 ;  /* 0x009896800000995d */ /* 0x010fea0003900000 */
[----:B------:R-:W4:Y:S02]  /*b010*/  @!P1 SYNCS.PHASECHK.TRANS64 P1, [R0+URZ+0x38], R3 ;  /* 0x00003803000095a7 */ /* 0x000f2400080210ff */
[----:B----4-:R-:W-:Y:S05]  /*b020*/  @!P1 BRA `(.L_x_117) ;  /* 0xfffffffc00f09947 */ /* 0x010fea000383ffff */
[----:B------:R-:W-:Y:S05]  /*b030*/  BRA `(.L_x_66) ;  /* 0xffffff9000a47947 */ /* 0x000fea000383ffff */
.L_x_70:
[----:B------:R-:W-:Y:S07]  /*b040*/  MOV R3, UR31 ;  /* 0x0000001f00037c02 */ /* 0x000fee0008000f00 */
.L_x_118:
[----:B---3--:R3:W4:Y:S02]  /*b050*/  SYNCS.PHASECHK.TRANS64.TRYWAIT P0, [R3+URZ+0x28], R2 ;  /* 0x00002802030075a7 */ /* 0x00872400080011ff */
[----:B----4-:R-:W-:Y:S05]  /*b060*/  @!P0 NANOSLEEP.SYNCS 0x989680 ;  /* 0x009896800000895d */ /* 0x010fea0003900000 */
[----:B------:R-:W4:Y:S02]  /*b070*/  @!P0 SYNCS.PHASECHK.TRANS64 P0, [R3+URZ+0x28], R2 ;  /* 0x00002802030085a7 */ /* 0x000f2400080010ff */
[----:B----4-:R-:W-:Y:S05]  /*b080*/  @!P0 BRA `(.L_x_118) ;  /* 0xfffffffc00f08947 */ /* 0x010fea000383ffff */
[----:B------:R-:W-:Y:S05]  /*b090*/  BRA `(.L_x_119) ;  /* 0xffffff9400087947 */ /* 0x000fea000383ffff */
.L_x_73:
[----:B------:R-:W-:Y:S07]  /*b0a0*/  MOV R0, UR4 ;  /* 0x0000000400007c02 */ /* 0x000fee0008000f00 */
.L_x_120:
[----:B-1----:R1:W2:Y:S02]  /*b0b0*/  SYNCS.PHASECHK.TRANS64.TRYWAIT P0, [R0+URZ+0x40], R3 ;  /* 0x00004003000075a7 */ /* 0x0022a400080011ff */
[----:B--2---:R-:W-:Y:S05]  /*b0c0*/  @!P0 NANOSLEEP.SYNCS 0x989680 ;  /* 0x009896800000895d */ /* 0x004fea0003900000 */
[----:B------:R-:W2:Y:S02]  /*b0d0*/  @!P0 SYNCS.PHASECHK.TRANS64 P0, [R0+URZ+0x40], R3 ;  /* 0x00004003000085a7 */ /* 0x000ea400080010ff */
[----:B--2---:R-:W-:Y:S05]  /*b0e0*/  @!P0 BRA `(.L_x_120) ;  /* 0xfffffffc00f08947 */ /* 0x004fea000383ffff */
[----:B------:R-:W-:Y:S05]  /*b0f0*/  BRA `(.L_x_121) ;  /* 0xffffff9800dc7947 */ /* 0x000fea000383ffff */
.L_x_79:
[----:B------:R-:W-:Y:S11]  /*b100*/  R2UR UR4, R10 ;  /* 0x000000000a0472ca */ /* 0x000ff600000e0000 */
[----:B------:R-:W-:Y:S02]  /*b110*/  @!UPT UIADD3 URZ, UPT, UPT, URZ, URZ, URZ ;  /* 0x000000fffffff290 */ /* 0x000fe4000fffe0ff */
[----:B------:R-:W-:Y:S07]  /*b120*/  MOV R3, UR4 ;  /* 0x0000000400037c02 */ /* 0x000fee0008000f00 */
.L_x_122:
[----:B-1----:R1:W2:Y:S02]  /*b130*/  SYNCS.PHASECHK.TRANS64.TRYWAIT P1, [R3+URZ+0x20], R4 ;  /* 0x00002004030075a7 */ /* 0x0022a400080211ff */
[----:B--2---:R-:W-:Y:S05]  /*b140*/  @!P1 NANOSLEEP.SYNCS 0x989680 ;  /* 0x009896800000995d */ /* 0x004fea0003900000 */
[----:B------:R-:W2:Y:S02]  /*b150*/  @!P1 SYNCS.PHASECHK.TRANS64 P1, [R3+URZ+0x20], R4 ;  /* 0x00002004030095a7 */ /* 0x000ea400080210ff */
[----:B--2---:R-:W-:Y:S05]  /*b160*/  @!P1 BRA `(.L_x_122) ;  /* 0xfffffffc00f09947 */ /* 0x004fea000383ffff */
[----:B------:R-:W-:Y:S05]  /*b170*/  BRA `(.L_x_78) ;  /* 0xffffffa800247947 */ /* 0x000fea000383ffff */
.L_x_81:
[----:B------:R-:W-:Y:S11]  /*b180*/  R2UR UR4, R4 ;  /* 0x00000000040472ca */ /* 0x000ff600000e0000 */
[----:B------:R-:W-:Y:S02]  /*b190*/  @!UPT UIADD3 URZ, UPT, UPT, URZ, URZ, URZ ;  /* 0x000000fffffff290 */ /* 0x000fe4000fffe0ff */
[----:B------:R-:W-:Y:S07]  /*b1a0*/  MOV R3, UR4 ;  /* 0x0000000400037c02 */ /* 0x000fee0008000f00 */
.L_x_123:
[----:B--2---:R2:W3:Y:S02]  /*b1b0*/  SYNCS.PHASECHK.TRANS64.TRYWAIT P1, [R3+URZ+0x60], R0 ;  /* 0x00006000030075a7 */ /* 0x0044e400080211ff */
[----:B---3--:R-:W-:Y:S05]  /*b1c0*/  @!P1 NANOSLEEP.SYNCS 0x989680 ;  /* 0x009896800000995d */ /* 0x008fea0003900000 */
[----:B------:R-:W3:Y:S02]  /*b1d0*/  @!P1 SYNCS.PHASECHK.TRANS64 P1, [R3+URZ+0x60], R0 ;  /* 0x00006000030095a7 */ /* 0x000ee400080210ff */
[----:B---3--:R-:W-:Y:S05]  /*b1e0*/  @!P1 BRA `(.L_x_123) ;  /* 0xfffffffc00f09947 */ /* 0x008fea000383ffff */
[----:B------:R-:W-:Y:S05]  /*b1f0*/  BRA `(.L_x_80) ;  /* 0xffffffac00247947 */ /* 0x000fea000383ffff */
        .weak           $__internal_0_$__cuda_sm10x_tcgen05_guardrail_trap_col_being_dealloced_not_returned_by_alloc
        .type           $__internal_0_$__cuda_sm10x_tcgen05_guardrail_trap_col_being_dealloced_not_returned_by_alloc,@function
        .size           $__internal_0_$__cuda_sm10x_tcgen05_guardrail_trap_col_being_dealloced_not_returned_by_alloc,($__internal_1_$__cuda_sm10x_tcgen05_guardrail_trap_phase_invalid_during_alloc - $__internal_0_$__cuda_sm10x_tcgen05_guardrail_trap_col_being_dealloced_not_returned_by_alloc)
$__internal_0_$__cuda_sm10x_tcgen05_guardrail_trap_col_being_dealloced_not_returned_by_alloc:
[----:B------:R-:W-:Y:S05]  /*b200*/  BPT.TRAP 0x1 ;  /* 0x000000040000795c */ /* 0x000fea0000300000 */
[----:B------:R-:W-:-:S04]  /*b210*/  HFMA2 R3, -RZ, RZ, 0, 0 ;  /* 0x00000000ff037431 */ /* 0x000fc800000001ff */
[----:B------:R-:W-:Y:S05]  /*b220*/  RET.REL.NODEC R2 `(_ZN7cutlass13device_kernelINS_4gemm6kernel13GemmUniversalIN4cute5tupleIJiiiiEEENS1_10collective13CollectiveMmaINS1_35MainloopSm100TmaUmmaWarpSpecializedILi2ELi2ELi2ENS5_IJNS4_1CILi1EEESB_SB_EEEEENS5_IJNSA_ILi128EEENSA_ILi176EEENSA_ILi256EEEEEENS_12float_e4m3_tENS5_IJlSB_lEEESI_SJ_NS4_8TiledMMAINS4_8MMA_AtomIJNS4_10MMA_TraitsINS4_19SM100_MMA_F8F6F4_SSEJSI_SI_fSE_SF_NS4_17integral_constantINS4_4UMMA5MajorELSQ_0EEESR_NSO_INSP_7ScaleInELSS_0EEEST_EEEEEENS4_6LayoutISC_NS5_IJNSA_ILi0EEESX_SX_EEEEENS5_IJNS4_10UnderscoreES10_S10_EEEEENS4_13SM90_TMA_LOADENS4_14ComposedLayoutINS4_7SwizzleILi3ELi4ELi3EEENS4_18smem_ptr_flag_bitsILi8EEENSW_INS5_IJNSA_ILi8EEESE_EEENS5_IJSE_SB_EEEEEEEvNS4_8identityES13_S1D_vS1E_EENS_8epilogue10collective18CollectiveEpilogueINS1G_23Sm100TmaWarpSpecializedILi1ELi1ELi176ELb0ELb0EEEJSH_NS5_IJNSW_ISE_SB_EENSW_ISF_SB_EEEEESI_SJ_SI_SJ_NS1G_6fusion15FusionCallbacksIS1K_NS1O_17LinearCombinationISI_fSI_fLNS_15FloatRoundStyleE2EEESH_S1N_JEEENS4_5SM1004TMEM4LOAD26SM100_TMEM_LOAD_32dp32b16xES13_NS14_INS15_ILi0ELi4ELi3EEES18_NSW_INS5_IJS19_NSA_ILi16EEEEEENS5_IJS1Z_SB_EEEEEEENS4_39AutoVectorizingCopyWithAssumedAlignmentILi128EEENS4_14SM90_TMA_STOREES23_S25_S25_EEEvvEEEEvNT_6ParamsE) ;  /* 0xffffff4c02747950 */ /* 0x000fea0003c3ffff */
        .weak           $__internal_1_$__cuda_sm10x_tcgen05_guardrail_trap_phase_invalid_during_alloc
        .type           $__internal_1_$__cuda_sm10x_tcgen05_guardrail_trap_phase_invalid_during_alloc,@function
        .size           $__internal_1_$__cuda_sm10x_tcgen05_guardrail_trap_phase_invalid_during_alloc,($__internal_2_$__cuda_sm10x_tcgen05_guardrail_trap_unallocated_columns_being_dealloced - $__internal_1_$__cuda_sm10x_tcgen05_guardrail_trap_phase_invalid_during_alloc)
$__internal_1_$__cuda_sm10x_tcgen05_guardrail_trap_phase_invalid_during_alloc:
[----:B------:R-:W-:Y:S05]  /*b230*/  BPT.TRAP 0x1 ;  /* 0x000000040000795c */ /* 0x000fea0000300000 */
[----:B------:R-:W-:-:S04]  /*b240*/  MOV R3, 0x0 ;  /* 0x0000000000037802 */ /* 0x000fc80000000f00 */
[----:B------:R-:W-:Y:S05]  /*b250*/  RET.REL.NODEC R2 `(_ZN7cutlass13device_kernelINS_4gemm6kernel13GemmUniversalIN4cute5tupleIJiiiiEEENS1_10collective13CollectiveMmaINS1_35MainloopSm100TmaUmmaWarpSpecializedILi2ELi2ELi2ENS5_IJNS4_1CILi1EEESB_SB_EEEEENS5_IJNSA_ILi128EEENSA_ILi176EEENSA_ILi256EEEEEENS_12float_e4m3_tENS5_IJlSB_lEEESI_SJ_NS4_8TiledMMAINS4_8MMA_AtomIJNS4_10MMA_TraitsINS4_19SM100_MMA_F8F6F4_SSEJSI_SI_fSE_SF_NS4_17integral_constantINS4_4UMMA5MajorELSQ_0EEESR_NSO_INSP_7ScaleInELSS_0EEEST_EEEEEENS4_6LayoutISC_NS5_IJNSA_ILi0EEESX_SX_EEEEENS5_IJNS4_10UnderscoreES10_S10_EEEEENS4_13SM90_TMA_LOADENS4_14ComposedLayoutINS4_7SwizzleILi3ELi4ELi3EEENS4_18smem_ptr_flag_bitsILi8EEENSW_INS5_IJNSA_ILi8EEESE_EEENS5_IJSE_SB_EEEEEEEvNS4_8identityES13_S1D_vS1E_EENS_8epilogue10collective18CollectiveEpilogueINS1G_23Sm100TmaWarpSpecializedILi1ELi1ELi176ELb0ELb0EEEJSH_NS5_IJNSW_ISE_SB_EENSW_ISF_SB_EEEEESI_SJ_SI_SJ_NS1G_6fusion15FusionCallbacksIS1K_NS1O_17LinearCombinationISI_fSI_fLNS_15FloatRoundStyleE2EEESH_S1N_JEEENS4_5SM1004TMEM4LOAD26SM100_TMEM_LOAD_32dp32b16xES13_NS14_INS15_ILi0ELi4ELi3EEES18_NSW_INS5_IJS19_NSA_ILi16EEEEEENS5_IJS1Z_SB_EEEEEEENS4_39AutoVectorizingCopyWithAssumedAlignmentILi128EEENS4_14SM90_TMA_STOREES23_S25_S25_EEEvvEEEEvNT_6ParamsE) ;  /* 0xffffff4c02687950 */ /* 0x000fea0003c3ffff */
        .weak           $__internal_2_$__cuda_sm10x_tcgen05_guardrail_trap_unallocated_columns_being_dealloced
        .type           $__internal_2_$__cuda_sm10x_tcgen05_guardrail_trap_unallocated_columns_being_dealloced,@function
        .size           $__internal_2_$__cuda_sm10x_tcgen05_guardrail_trap_unallocated_columns_being_dealloced,(.L_x_125 - $__internal_2_$__cuda_sm10x_tcgen05_guardrail_trap_unallocated_columns_being_dealloced)
$__internal_2_$__cuda_sm10x_tcgen05_guardrail_trap_unallocated_columns_being_dealloced:
[----:B------:R-:W-:Y:S05]  /*b260*/  BPT.TRAP 0x1 ;  /* 0x000000040000795c */ /* 0x000fea0000300000 */
[----:B------:R-:W-:-:S04]  /*b270*/  HFMA2 R3, -RZ, RZ, 0, 0 ;  /* 0x00000000ff037431 */ /* 0x000fc800000001ff */
[----:B------:R-:W-:Y:S05]  /*b280*/  RET.REL.NODEC R2 `(_ZN7cutlass13device_kernelINS_4gemm6kernel13GemmUniversalIN4cute5tupleIJiiiiEEENS1_10collective13CollectiveMmaINS1_35MainloopSm100TmaUmmaWarpSpecializedILi2ELi2ELi2ENS5_IJNS4_1CILi1EEESB_SB_EEEEENS5_IJNSA_ILi128EEENSA_ILi176EEENSA_ILi256EEEEEENS_12float_e4m3_tENS5_IJlSB_lEEESI_SJ_NS4_8TiledMMAINS4_8MMA_AtomIJNS4_10MMA_TraitsINS4_19SM100_MMA_F8F6F4_SSEJSI_SI_fSE_SF_NS4_17integral_constantINS4_4UMMA5MajorELSQ_0EEESR_NSO_INSP_7ScaleInELSS_0EEEST_EEEEEENS4_6LayoutISC_NS5_IJNSA_ILi0EEESX_SX_EEEEENS5_IJNS4_10UnderscoreES10_S10_EEEEENS4_13SM90_TMA_LOADENS4_14ComposedLayoutINS4_7SwizzleILi3ELi4ELi3EEENS4_18smem_ptr_flag_bitsILi8EEENSW_INS5_IJNSA_ILi8EEESE_EEENS5_IJSE_SB_EEEEEEEvNS4_8identityES13_S1D_vS1E_EENS_8epilogue10collective18CollectiveEpilogueINS1G_23Sm100TmaWarpSpecializedILi1ELi1ELi176ELb0ELb0EEEJSH_NS5_IJNSW_ISE_SB_EENSW_ISF_SB_EEEEESI_SJ_SI_SJ_NS1G_6fusion15FusionCallbacksIS1K_NS1O_17LinearCombinationISI_fSI_fLNS_15FloatRoundStyleE2EEESH_S1N_JEEENS4_5SM1004TMEM4LOAD26SM100_TMEM_LOAD_32dp32b16xES13_NS14_INS15_ILi0ELi4ELi3EEES18_NSW_INS5_IJS19_NSA_ILi16EEEEEENS5_IJS1Z_SB_EEEEEEENS4_39AutoVectorizingCopyWithAssumedAlignmentILi128EEENS4_14SM90_TMA_STOREES23_S25_S25_EEEvvEEEEvNT_6ParamsE) ;  /* 0xffffff4c025c7950 */ /* 0x000fea0003c3ffff */
.L_x_124:
[----:B------:R-:W-:-:S00]  /*b290*/  BRA `(.L_x_124) ;  /* 0xfffffffc00fc7947 */ /* 0x000fc0000383ffff */
[----:B------:R-:W-:-:S00]  /*b2a0*/  NOP ;  /* 0x0000000000007918 */ /* 0x000fc00000000000 */
        /* <DEDUP_REMOVED lines=13> */
.L_x_125:


//--------------------- .nv.global.init           --------------------------
	.section	.nv.global.init,"aw",@progbits
.nv.global.init:
	.type		$str$26,@object
	.size		$str$26,($str$25 - $str$26)
$str$26:
        /*0000*/ 	.byte	0x2f, 0x74, 0x6d, 0x70, 0x2f, 0x63, 0x75, 0x74, 0x6c, 0x61, 0x73, 0x73, 0x5f, 0x73, 0x77, 0x65
        /*0010*/ 	.byte	0x65, 0x70, 0x5f, 0x73, 0x72, 0x63, 0x2f, 0x69, 0x6e, 0x63, 0x6c, 0x75, 0x64, 0x65, 0x2f, 0x63
        /*0020*/ 	.byte	0x75, 0x74, 0x65, 0x2f, 0x61, 0x74, 0x6f, 0x6d, 0x2f, 0x63, 0x6f, 0x70, 0x79, 0x5f, 0x74, 0x72
        /*0030*/ 	.byte	0x61, 0x69, 0x74, 0x73, 0x5f, 0x73, 0x6d, 0x31, 0x30, 0x30, 0x2e, 0x68, 0x70, 0x70, 0x00
	.type		$str$25,@object
	.size		$str$25,(__unnamed_1 - $str$25)
$str$25:
        /*003f*/ 	.byte	0x28, 0x28, 0x75, 0x69, 0x6e, 0x74, 0x33, 0x32, 0x5f, 0x74, 0x28, 0x74, 0x68, 0x72, 0x65, 0x61
        /*004f*/ 	.byte	0x64, 0x49, 0x64, 0x78, 0x2e, 0x78, 0x29, 0x20, 0x2f, 0x20, 0x33, 0x32, 0x29, 0x20, 0x25, 0x20
        /*005f*/ 	.byte	0x34, 0x29, 0x20, 0x3d, 0x3d, 0x20, 0x28, 0x28, 0x28, 0x74, 0x6d, 0x65, 0x6d, 0x5f, 0x61, 0x64
        /*006f*/ 	.byte	0x64, 0x72, 0x20, 0x3e, 0x3e, 0x20, 0x31, 0x36, 0x29, 0x20, 0x2f, 0x20, 0x33, 0x32, 0x29, 0x20
        /*007f*/ 	.byte	0x25, 0x20, 0x34, 0x29, 0x00
	.type		__unnamed_1,@object
	.size		__unnamed_1,(.L_1 - __unnamed_1)
__unnamed_1:
        /* <DEDUP_REMOVED lines=37> */
        /*02d4*/ 	.byte	0x3a, 0x43, 0x3c, 0x30, 0x3e, 0x3e, 0x3e, 0x3e, 0x5d, 0x00
.L_1:


//--------------------- .nv.shared._ZN7cutlass13device_kernelINS_4gemm6kernel13GemmUniversalIN4cute5tupleIJiiiiEEENS1_10collective13CollectiveMmaINS1_35MainloopSm100TmaUmmaWarpSpecializedILi2ELi2ELi2ENS5_IJNS4_1CILi1EEESB_SB_EEEEENS5_IJNSA_ILi128EEENSA_ILi176EEENSA_ILi256EEEEEENS_12float_e4m3_tENS5_IJlSB_lEEESI_SJ_NS4_8TiledMMAINS4_8MMA_AtomIJNS4_10MMA_TraitsINS4_19SM100_MMA_F8F6F4_SSEJSI_SI_fSE_SF_NS4_17integral_constantINS4_4UMMA5MajorELSQ_0EEESR_NSO_INSP_7ScaleInELSS_0EEEST_EEEEEENS4_6LayoutISC_NS5_IJNSA_ILi0EEESX_SX_EEEEENS5_IJNS4_10UnderscoreES10_S10_EEEEENS4_13SM90_TMA_LOADENS4_14ComposedLayoutINS4_7SwizzleILi3ELi4ELi3EEENS4_18smem_ptr_flag_bitsILi8EEENSW_INS5_IJNSA_ILi8EEESE_EEENS5_IJSE_SB_EEEEEEEvNS4_8identityES13_S1D_vS1E_EENS_8epilogue10collective18CollectiveEpilogueINS1G_23Sm100TmaWarpSpecializedILi1ELi1ELi176ELb0ELb0EEEJSH_NS5_IJNSW_ISE_SB_EENSW_ISF_SB_EEEEESI_SJ_SI_SJ_NS1G_6fusion15FusionCallbacksIS1K_NS1O_17LinearCombinationISI_fSI_fLNS_15FloatRoundStyleE2EEESH_S1N_JEEENS4_5SM1004TMEM4LOAD26SM100_TMEM_LOAD_32dp32b16xES13_NS14_INS15_ILi0ELi4ELi3EEES18_NSW_INS5_IJS19_NSA_ILi16EEEEEENS5_IJS1Z_SB_EEEEEEENS4_39AutoVectorizingCopyWithAssumedAlignmentILi128EEENS4_14SM90_TMA_STOREES23_S25_S25_EEEvvEEEEvNT_6ParamsE --------------------------
	.section	.nv.shared._ZN7cutlass13device_kernelINS_4gemm6kernel13GemmUniversalIN4cute5tupleIJiiiiEEENS1_10collective13CollectiveMmaINS1_35MainloopSm100TmaUmmaWarpSpecializedILi2ELi2ELi2ENS5_IJNS4_1CILi1EEESB_SB_EEEEENS5_IJNSA_ILi128EEENSA_ILi176EEENSA_ILi256EEEEEENS_12float_e4m3_tENS5_IJlSB_lEEESI_SJ_NS4_8TiledMMAINS4_8MMA_AtomIJNS4_10MMA_TraitsINS4_19SM100_MMA_F8F6F4_SSEJSI_SI_fSE_SF_NS4_17integral_constantINS4_4UMMA5MajorELSQ_0EEESR_NSO_INSP_7ScaleInELSS_0EEEST_EEEEEENS4_6LayoutISC_NS5_IJNSA_ILi0EEESX_SX_EEEEENS5_IJNS4_10UnderscoreES10_S10_EEEEENS4_13SM90_TMA_LOADENS4_14ComposedLayoutINS4_7SwizzleILi3ELi4ELi3EEENS4_18smem_ptr_flag_bitsILi8EEENSW_INS5_IJNSA_ILi8EEESE_EEENS5_IJSE_SB_EEEEEEEvNS4_8identityES13_S1D_vS1E_EENS_8epilogue10collective18CollectiveEpilogueINS1G_23Sm100TmaWarpSpecializedILi1ELi1ELi176ELb0ELb0EEEJSH_NS5_IJNSW_ISE_SB_EENSW_ISF_SB_EEEEESI_SJ_SI_SJ_NS1G_6fusion15FusionCallbacksIS1K_NS1O_17LinearCombinationISI_fSI_fLNS_15FloatRoundStyleE2EEESH_S1N_JEEENS4_5SM1004TMEM4LOAD26SM100_TMEM_LOAD_32dp32b16xES13_NS14_INS15_ILi0ELi4ELi3EEES18_NSW_INS5_IJS19_NSA_ILi16EEEEEENS5_IJS1Z_SB_EEEEEEENS4_39AutoVectorizingCopyWithAssumedAlignmentILi128EEENS4_14SM90_TMA_STOREES23_S25_S25_EEEvvEEEEvNT_6ParamsE,"aw",@nobits
	.sectionflags	@""
	.align	16
	.zero		1024


//--------------------- .nv.shared.reserved.0     --------------------------
	.section	.nv.shared.reserved.0,"aw",@nobits
	.weak		__nv_reservedSMEM_offset_0_alias
	.size		__nv_reservedSMEM_offset_0_alias, 0, 64
	.other		__nv_reservedSMEM_offset_0_alias,@"STO_CUDA_RESERVED_SHARED STV_DEFAULT"
__nv_reservedSMEM_offset_0_alias:
	.zero		0
.nv.shared.reserved.0:
	.zero		64
	.weak		__nv_reservedSMEM_tcgen05_partition
	.type		__nv_reservedSMEM_tcgen05_partition,@object
	.size		__nv_reservedSMEM_tcgen05_partition,(.L_0 - __nv_reservedSMEM_tcgen05_partition)
__nv_reservedSMEM_tcgen05_partition:
	.zero		32
.L_0:


//--------------------- .nv.global                --------------------------
	.section	.nv.global,"aw",@nobits
.nv.global:
	.type		_ZN40_INTERNAL_16d66e47_4_k_cu_aed7b499_193284cute1_E,@object
	.size		_ZN40_INTERNAL_16d66e47_4_k_cu_aed7b499_193284cute1_E,(_ZN40_INTERNAL_16d66e47_4_k_cu_aed7b499_193284cuda3std3__45__cpo6cbeginE - _ZN40_INTERNAL_16d66e47_4_k_cu_aed7b499_193284cute1_E)
_ZN40_INTERNAL_16d66e47_4_k_cu_aed7b499_193284cute1_E:
	.zero		1
	.type		_ZN40_INTERNAL_16d66e47_4_k_cu_aed7b499_193284cuda3std3__45__cpo6cbeginE,@object
	.size		_ZN40_INTERNAL_16d66e47_4_k_cu_aed7b499_193284cuda3std3__45__cpo6cbeginE,(_ZN40_INTERNAL_16d66e47_4_k_cu_aed7b499_193284cuda3std3__48in_placeE - _ZN40_INTERNAL_16d66e47_4_k_cu_aed7b499_193284cuda3std3__45__cpo6cbeginE)
_ZN40_INTERNAL_16d66e47_4_k_cu_aed7b499_193284cuda3std3__45__cpo6cbeginE:
	.zero		1
	.type		_ZN40_INTERNAL_16d66e47_4_k_cu_aed7b499_193284cuda3std3__48in_placeE,@object
	.size		_ZN40_INTERNAL_16d66e47_4_k_cu_aed7b499_193284cuda3std3__48in_placeE,(_ZN40_INTERNAL_16d66e47_4_k_cu_aed7b499_193284cuda3std6ranges3__45__cpo9iter_moveE - _ZN40_INTERNAL_16d66e47_4_k_cu_aed7b499_193284cuda3std3__48in_placeE)
_ZN40_INTERNAL_16d66e47_4_k_cu_aed7b499_193284cuda3std3__48in_placeE:
	.zero		1
	.type		_ZN40_INTERNAL_16d66e47_4_k_cu_aed7b499_193284cuda3std6ranges3__45__cpo9iter_moveE,@object
	.size		_ZN40_INTERNAL_16d66e47_4_k_cu_aed7b499_193284cuda3std6ranges3__45__cpo9iter_moveE,(_ZN40_INTERNAL_16d66e47_4_k_cu_aed7b499_193284cuda3std3__45__cpo5beginE - _ZN40_INTERNAL_16d66e47_4_k_cu_aed7b499_193284cuda3std6ranges3__45__cpo9iter_moveE)
_ZN40_INTERNAL_16d66e47_4_k_cu_aed7b499_193284cuda3std6ranges3__45__cpo9iter_moveE:
	.zero		1
	.type		_ZN40_INTERNAL_16d66e47_4_k_cu_aed7b499_193284cuda3std3__45__cpo5beginE,@object
	.size		_ZN40_INTERNAL_16d66e47_4_k_cu_aed7b499_193284cuda3std3__45__cpo5beginE,(_ZN40_INTERNAL_16d66e47_4_k_cu_aed7b499_193284cuda3std3__442_GLOBAL__N__16d66e47_4_k_cu_aed7b499_193286ignoreE - _ZN40_INTERNAL_16d66e47_4_k_cu_aed7b499_193284cuda3std3__45__cpo5beginE)
_ZN40_INTERNAL_16d66e47_4_k_cu_aed7b499_193284cuda3std3__45__cpo5beginE:
	.zero		1
	.type		_ZN40_INTERNAL_16d66e47_4_k_cu_aed7b499_193284cuda3std3__442_GLOBAL__N__16d66e47_4_k_cu_aed7b499_193286ignoreE,@object
	.size		_ZN40_INTERNAL_16d66e47_4_k_cu_aed7b499_193284cuda3std3__442_GLOBAL__N__16d66e47_4_k_cu_aed7b499_193286ignoreE,(_ZN40_INTERNAL_16d66e47_4_k_cu_aed7b499_193284cute7productE - _ZN40_INTERNAL_16d66e47_4_k_cu_aed7b499_193284cuda3std3__442_GLOBAL__N__16d66e47_4_k_cu_aed7b499_193286ignoreE)
_ZN40_INTERNAL_16d66e47_4_k_cu_aed7b499_193284cuda3std3__442_GLOBAL__N__16d66e47_4_k_cu_aed7b499_193286ignoreE:
	.zero		1
	.type		_ZN40_INTERNAL_16d66e47_4_k_cu_aed7b499_193284cute7productE,@object
	.size		_ZN40_INTERNAL_16d66e47_4_k_cu_aed7b499_193284cute7productE,(_ZN40_INTERNAL_16d66e47_4_k_cu_aed7b499_193284cuda3std3__45__cpo3endE - _ZN40_INTERNAL_16d66e47_4_k_cu_aed7b499_193284cute7productE)
_ZN40_INTERNAL_16d66e47_4_k_cu_aed7b499_193284cute7productE:
	.zero		1
	.type		_ZN40_INTERNAL_16d66e47_4_k_cu_aed7b499_193284cuda3std3__45__cpo3endE,@object
	.size		_ZN40_INTERNAL_16d66e47_4_k_cu_aed7b499_193284cuda3std3__45__cpo3endE,(_ZN40_INTERNAL_16d66e47_4_k_cu_aed7b499_193284cuda3std3__419piecewise_constructE - _ZN40_INTERNAL_16d66e47_4_k_cu_aed7b499_193284cuda3std3__45__cpo3endE)
_ZN40_INTERNAL_16d66e47_4_k_cu_aed7b499_193284cuda3std3__45__cpo3endE:
	.zero		1
	.type		_ZN40_INTERNAL_16d66e47_4_k_cu_aed7b499_193284cuda3std3__419piecewise_constructE,@object
	.size		_ZN40_INTERNAL_16d66e47_4_k_cu_aed7b499_193284cuda3std3__419piecewise_constructE,(_ZN40_INTERNAL_16d66e47_4_k_cu_aed7b499_193284cuda3std3__45__cpo4cendE - _ZN40_INTERNAL_16d66e47_4_k_cu_aed7b499_193284cuda3std3__419piecewise_constructE)
_ZN40_INTERNAL_16d66e47_4_k_cu_aed7b499_193284cuda3std3__419piecewise_constructE:
	.zero		1
	.type		_ZN40_INTERNAL_16d66e47_4_k_cu_aed7b499_193284cuda3std3__45__cpo4cendE,@object
	.size		_ZN40_INTERNAL_16d66e47_4_k_cu_aed7b499_193284cuda3std3__45__cpo4cendE,(_ZN40_INTERNAL_16d66e47_4_k_cu_aed7b499_193284cuda3std6ranges3__45__cpo4swapE - _ZN40_INTERNAL_16d66e47_4_k_cu_aed7b499_193284cuda3std3__45__cpo4cendE)
_ZN40_INTERNAL_16d66e47_4_k_cu_aed7b499_193284cuda3std3__45__cpo4cendE:
	.zero		1
	.type		_ZN40_INTERNAL_16d66e47_4_k_cu_aed7b499_193284cuda3std6ranges3__45__cpo4swapE,@object
	.size		_ZN40_INTERNAL_16d66e47_4_k_cu_aed7b499_193284cuda3std6ranges3__45__cpo4swapE,(.L_9 - _ZN40_INTERNAL_16d66e47_4_k_cu_aed7b499_193284cuda3std6ranges3__45__cpo4swapE)
_ZN40_INTERNAL_16d66e47_4_k_cu_aed7b499_193284cuda3std6ranges3__45__cpo4swapE:
	.zero		1
.L_9:


//--------------------- .nv.constant0._ZN7cutlass13device_kernelINS_4gemm6kernel13GemmUniversalIN4cute5tupleIJiiiiEEENS1_10collective13CollectiveMmaINS1_35MainloopSm100TmaUmmaWarpSpecializedILi2ELi2ELi2ENS5_IJNS4_1CILi1EEESB_SB_EEEEENS5_IJNSA_ILi128EEENSA_ILi176EEENSA_ILi256EEEEEENS_12float_e4m3_tENS5_IJlSB_lEEESI_SJ_NS4_8TiledMMAINS4_8MMA_AtomIJNS4_10MMA_TraitsINS4_19SM100_MMA_F8F6F4_SSEJSI_SI_fSE_SF_NS4_17integral_constantINS4_4UMMA5MajorELSQ_0EEESR_NSO_INSP_7ScaleInELSS_0EEEST_EEEEEENS4_6LayoutISC_NS5_IJNSA_ILi0EEESX_SX_EEEEENS5_IJNS4_10UnderscoreES10_S10_EEEEENS4_13SM90_TMA_LOADENS4_14ComposedLayoutINS4_7SwizzleILi3ELi4ELi3EEENS4_18smem_ptr_flag_bitsILi8EEENSW_INS5_IJNSA_ILi8EEESE_EEENS5_IJSE_SB_EEEEEEEvNS4_8identityES13_S1D_vS1E_EENS_8epilogue10collective18CollectiveEpilogueINS1G_23Sm100TmaWarpSpecializedILi1ELi1ELi176ELb0ELb0EEEJSH_NS5_IJNSW_ISE_SB_EENSW_ISF_SB_EEEEESI_SJ_SI_SJ_NS1G_6fusion15FusionCallbacksIS1K_NS1O_17LinearCombinationISI_fSI_fLNS_15FloatRoundStyleE2EEESH_S1N_JEEENS4_5SM1004TMEM4LOAD26SM100_TMEM_LOAD_32dp32b16xES13_NS14_INS15_ILi0ELi4ELi3EEES18_NSW_INS5_IJS19_NSA_ILi16EEEEEENS5_IJS1Z_SB_EEEEEEENS4_39AutoVectorizingCopyWithAssumedAlignmentILi128EEENS4_14SM90_TMA_STOREES23_S25_S25_EEEvvEEEEvNT_6ParamsE --------------------------
	.section	.nv.constant0._ZN7cutlass13device_kernelINS_4gemm6kernel13GemmUniversalIN4cute5tupleIJiiiiEEENS1_10collective13CollectiveMmaINS1_35MainloopSm100TmaUmmaWarpSpecializedILi2ELi2ELi2ENS5_IJNS4_1CILi1EEESB_SB_EEEEENS5_IJNSA_ILi128EEENSA_ILi176EEENSA_ILi256EEEEEENS_12float_e4m3_tENS5_IJlSB_lEEESI_SJ_NS4_8TiledMMAINS4_8MMA_AtomIJNS4_10MMA_TraitsINS4_19SM100_MMA_F8F6F4_SSEJSI_SI_fSE_SF_NS4_17integral_constantINS4_4UMMA5MajorELSQ_0EEESR_NSO_INSP_7ScaleInELSS_0EEEST_EEEEEENS4_6LayoutISC_NS5_IJNSA_ILi0EEESX_SX_EEEEENS5_IJNS4_10UnderscoreES10_S10_EEEEENS4_13SM90_TMA_LOADENS4_14ComposedLayoutINS4_7SwizzleILi3ELi4ELi3EEENS4_18smem_ptr_flag_bitsILi8EEENSW_INS5_IJNSA_ILi8EEESE_EEENS5_IJSE_SB_EEEEEEEvNS4_8identityES13_S1D_vS1E_EENS_8epilogue10collective18CollectiveEpilogueINS1G_23Sm100TmaWarpSpecializedILi1ELi1ELi176ELb0ELb0EEEJSH_NS5_IJNSW_ISE_SB_EENSW_ISF_SB_EEEEESI_SJ_SI_SJ_NS1G_6fusion15FusionCallbacksIS1K_NS1O_17LinearCombinationISI_fSI_fLNS_15FloatRoundStyleE2EEESH_S1N_JEEENS4_5SM1004TMEM4LOAD26SM100_TMEM_LOAD_32dp32b16xES13_NS14_INS15_ILi0ELi4ELi3EEES18_NSW_INS5_IJS19_NSA_ILi16EEEEEENS5_IJS1Z_SB_EEEEEEENS4_39AutoVectorizingCopyWithAssumedAlignmentILi128EEENS4_14SM90_TMA_STOREES23_S25_S25_EEEvvEEEEvNT_6ParamsE,"a",@progbits
	.sectionflags	@""
	.align	4
.nv.constant0._ZN7cutlass13device_kernelINS_4gemm6kernel13GemmUniversalIN4cute5tupleIJiiiiEEENS1_10collective13CollectiveMmaINS1_35MainloopSm100TmaUmmaWarpSpecializedILi2ELi2ELi2ENS5_IJNS4_1CILi1EEESB_SB_EEEEENS5_IJNSA_ILi128EEENSA_ILi176EEENSA_ILi256EEEEEENS_12float_e4m3_tENS5_IJlSB_lEEESI_SJ_NS4_8TiledMMAINS4_8MMA_AtomIJNS4_10MMA_TraitsINS4_19SM100_MMA_F8F6F4_SSEJSI_SI_fSE_SF_NS4_17integral_constantINS4_4UMMA5MajorELSQ_0EEESR_NSO_INSP_7ScaleInELSS_0EEEST_EEEEEENS4_6LayoutISC_NS5_IJNSA_ILi0EEESX_SX_EEEEENS5_IJNS4_10UnderscoreES10_S10_EEEEENS4_13SM90_TMA_LOADENS4_14ComposedLayoutINS4_7SwizzleILi3ELi4ELi3EEENS4_18smem_ptr_flag_bitsILi8EEENSW_INS5_IJNSA_ILi8EEESE_EEENS5_IJSE_SB_EEEEEEEvNS4_8identityES13_S1D_vS1E_EENS_8epilogue10collective18CollectiveEpilogueINS1G_23Sm100TmaWarpSpecializedILi1ELi1ELi176ELb0ELb0EEEJSH_NS5_IJNSW_ISE_SB_EENSW_ISF_SB_EEEEESI_SJ_SI_SJ_NS1G_6fusion15FusionCallbacksIS1K_NS1O_17LinearCombinationISI_fSI_fLNS_15FloatRoundStyleE2EEESH_S1N_JEEENS4_5SM1004TMEM4LOAD26SM100_TMEM_LOAD_32dp32b16xES13_NS14_INS15_ILi0ELi4ELi3EEES18_NSW_INS5_IJS19_NSA_ILi16EEEEEENS5_IJS1Z_SB_EEEEEEENS4_39AutoVectorizingCopyWithAssumedAlignmentILi128EEENS4_14SM90_TMA_STOREES23_S25_S25_EEEvvEEEEvNT_6ParamsE:
	.zero		2944


//--------------------- SYMBOLS --------------------------

	.type		.nv.reservedSmem.offset0,@object
	.size		.nv.reservedSmem.offset0,0x4
	.type		.nv.reservedSmem.cap,@object
	.size		.nv.reservedSmem.cap,0x4
	.type		__assertfail,@function
